// auto-generated by cutlass_sweep.gemm — config: {"arch": "sm_100", "cluster_m": 2, "cluster_n": 4, "dtype": "e4m3", "dtype_b": "e4m3", "layout": "nt", "stages": 0, "tile_k": 128, "tile_m": 128, "tile_n": 128}
#include "cutlass/cutlass.h"
#include "cutlass/gemm/collective/collective_builder.hpp"
#include "cutlass/gemm/device/gemm_universal_adapter.h"
#include "cutlass/gemm/kernel/gemm_universal.hpp"
#include "cutlass/epilogue/collective/collective_builder.hpp"

using ElemA = cutlass::float_e4m3_t;
using ElemB = cutlass::float_e4m3_t;
using ElemCD = cutlass::float_e4m3_t;
using Acc  = float;
using TileShape    = cute::Shape<cute::_128, cute::_128, cute::_128>;
using ClusterShape = cute::Shape<cute::_2, cute::_4, cute::_1>;

using CollectiveEpilogue = typename cutlass::epilogue::collective::CollectiveBuilder<
    cutlass::arch::Sm100, cutlass::arch::OpClassTensorOp,
    TileShape, ClusterShape,
    cutlass::epilogue::collective::EpilogueTileAuto,
    Acc, Acc,
    ElemCD, cutlass::layout::RowMajor, 128 / cutlass::sizeof_bits<ElemCD>::value,
    ElemCD, cutlass::layout::RowMajor, 128 / cutlass::sizeof_bits<ElemCD>::value,
    cutlass::epilogue::collective::EpilogueScheduleAuto
  >::CollectiveOp;

using CollectiveMainloop = typename cutlass::gemm::collective::CollectiveBuilder<
    cutlass::arch::Sm100, cutlass::arch::OpClassTensorOp,
    ElemA, cutlass::layout::RowMajor, 128 / cutlass::sizeof_bits<ElemA>::value,
    ElemB, cutlass::layout::ColumnMajor, 128 / cutlass::sizeof_bits<ElemB>::value,
    Acc,
    TileShape, ClusterShape,
    cutlass::gemm::collective::StageCountAutoCarveout<static_cast<int>(sizeof(typename CollectiveEpilogue::SharedStorage))>,
    cutlass::gemm::collective::KernelScheduleAuto
  >::CollectiveOp;

using GemmKernel = cutlass::gemm::kernel::GemmUniversal<
    cute::Shape<int,int,int,int>,
    CollectiveMainloop,
    CollectiveEpilogue
>;
using Gemm = cutlass::gemm::device::GemmUniversalAdapter<GemmKernel>;

// Force the device kernel symbol into the cubin without needing a host main.
auto* _anchor = &cutlass::device_kernel<GemmKernel>;


// ===== COMPILED SASS (sm_100a) =====

	.target	sm_100a

	.elftype	@"ET_EXEC"


//--------------------- .note.nv.tkinfo           --------------------------
	.section	.note.nv.tkinfo,"",@"SHT_NOTE"
	.sectionflags	@"SHF_NOTE_NV_TKINFO"
	.tkinfo
        /*0018*/ 	.word	0x00000002
        /*0030*/ 	.string	""
        /*0030*/ 	.string	"ptxas"
        /*0030*/ 	.string	"Cuda compilation tools, release 13.0, V13.0.88"
        /*0030*/ 	.string	"Build cuda_13.0.r13.0/compiler.36424714_0"
        /*0030*/ 	.string	"-arch sm_100a -m 64 "



//--------------------- .note.nv.cuinfo           --------------------------
	.section	.note.nv.cuinfo,"",@"SHT_NOTE"
	.sectionflags	@"SHF_NOTE_NV_CUINFO"
        /*0018*/ 	.short	0x0002
        /*001a*/ 	.short	0x0064
        /*001c*/ 	.short	0x0082
	.zero		2


//--------------------- .nv.info                  --------------------------
	.section	.nv.info,"",@"SHT_CUDA_INFO"
	.align	4


	//----- nvinfo : EIATTR_REGCOUNT
	.align		4
        /*0000*/ 	.byte	0x04, 0x2f
        /*0002*/ 	.short	(.L_19 - .L_18)
	.align		4
.L_18:
        /*0004*/ 	.word	index@(_ZN7cutlass13device_kernelINS_4gemm6kernel13GemmUniversalIN4cute5tupleIJiiiiEEENS1_10collective13CollectiveMmaINS1_35MainloopSm100TmaUmmaWarpSpecializedILi13ELi2ELi4ENS5_IJNS4_1CILi2EEENSA_ILi4EEENSA_ILi1EEEEEEEENS5_IJNSA_ILi128EEESG_SG_EEENS_12float_e4m3_tENS5_IJlSD_lEEESI_SJ_NS4_8TiledMMAINS4_8MMA_AtomIJNS4_10MMA_TraitsINS4_25SM100_MMA_F8F6F4_2x1SM_SSEJSI_SI_fSG_SG_NS4_17integral_constantINS4_4UMMA5MajorELSQ_0EEESR_NSO_INSP_7ScaleInELSS_0EEEST_EEEEEENS4_6LayoutINS5_IJSD_SD_SD_EEENS5_IJNSA_ILi0EEESY_SY_EEEEENS5_IJNS4_10UnderscoreES11_S11_EEEEENS4_28SM100_TMA_2SM_LOAD_MULTICASTENS4_14ComposedLayoutINS4_7SwizzleILi3ELi4ELi3EEENS4_18smem_ptr_flag_bitsILi8EEENSW_INS5_IJNSA_ILi8EEESG_EEENS5_IJSG_SD_EEEEEEEvNS4_8identityENS4_18SM100_TMA_2SM_LOADES1E_vS1F_EENS_8epilogue10collective18CollectiveEpilogueINS1I_23Sm100TmaWarpSpecializedILi2ELi2ELi32ELb0ELb0EEEJNS5_IJNSA_ILi64EEESG_SG_EEENS5_IJNSW_IS1N_SD_EENSW_INS5_IJNSA_ILi32EEESB_EEENS5_IJSD_S1N_EEEEEEEESI_SJ_SI_SJ_NS1I_6fusion15FusionCallbacksIS1M_NS1V_17LinearCombinationISI_fSI_fLNS_15FloatRoundStyleE2EEES1O_S1U_JEEENS4_5SM1004TMEM4LOAD26SM100_TMEM_LOAD_32dp32b32xENS4_13SM90_TMA_LOADENS15_INS16_ILi1ELi4ELi3EEES19_NSW_INS5_IJS1A_S1Q_EEENS5_IJS1Q_SD_EEEEEEENS4_39AutoVectorizingCopyWithAssumedAlignmentILi128EEENS4_14SM90_TMA_STOREES2A_S2C_S2C_EEEvvEEEEvNT_6ParamsE)
        /*0008*/ 	.word	0x00000074


	//----- nvinfo : EIATTR_FRAME_SIZE
	.align		4
.L_19:
        /*000c*/ 	.byte	0x04, 0x11
        /*000e*/ 	.short	(.L_21 - .L_20)
	.align		4
.L_20:
        /*0010*/ 	.word	index@($__internal_2_$__cuda_sm10x_tcgen05_guardrail_trap_unallocated_columns_being_dealloced)
        /*0014*/ 	.word	0x00000000


	//----- nvinfo : EIATTR_FRAME_SIZE
	.align		4
.L_21:
        /*0018*/ 	.byte	0x04, 0x11
        /*001a*/ 	.short	(.L_23 - .L_22)
	.align		4
.L_22:
        /*001c*/ 	.word	index@($__internal_1_$__cuda_sm10x_tcgen05_guardrail_trap_phase_invalid_during_alloc)
        /*0020*/ 	.word	0x00000000


	//----- nvinfo : EIATTR_FRAME_SIZE
	.align		4
.L_23:
        /*0024*/ 	.byte	0x04, 0x11
        /*0026*/ 	.short	(.L_25 - .L_24)
	.align		4
.L_24:
        /*0028*/ 	.word	index@($__internal_0_$__cuda_sm10x_tcgen05_guardrail_trap_col_being_dealloced_not_returned_by_alloc)
        /*002c*/ 	.word	0x00000000


	//----- nvinfo : EIATTR_FRAME_SIZE
	.align		4
.L_25:
        /*0030*/ 	.byte	0x04, 0x11
        /*0032*/ 	.short	(.L_27 - .L_26)
	.align		4
.L_26:
        /*0034*/ 	.word	index@(_ZN7cutlass13device_kernelINS_4gemm6kernel13GemmUniversalIN4cute5tupleIJiiiiEEENS1_10collective13CollectiveMmaINS1_35MainloopSm100TmaUmmaWarpSpecializedILi13ELi2ELi4ENS5_IJNS4_1CILi2EEENSA_ILi4EEENSA_ILi1EEEEEEEENS5_IJNSA_ILi128EEESG_SG_EEENS_12float_e4m3_tENS5_IJlSD_lEEESI_SJ_NS4_8TiledMMAINS4_8MMA_AtomIJNS4_10MMA_TraitsINS4_25SM100_MMA_F8F6F4_2x1SM_SSEJSI_SI_fSG_SG_NS4_17integral_constantINS4_4UMMA5MajorELSQ_0EEESR_NSO_INSP_7ScaleInELSS_0EEEST_EEEEEENS4_6LayoutINS5_IJSD_SD_SD_EEENS5_IJNSA_ILi0EEESY_SY_EEEEENS5_IJNS4_10UnderscoreES11_S11_EEEEENS4_28SM100_TMA_2SM_LOAD_MULTICASTENS4_14ComposedLayoutINS4_7SwizzleILi3ELi4ELi3EEENS4_18smem_ptr_flag_bitsILi8EEENSW_INS5_IJNSA_ILi8EEESG_EEENS5_IJSG_SD_EEEEEEEvNS4_8identityENS4_18SM100_TMA_2SM_LOADES1E_vS1F_EENS_8epilogue10collective18CollectiveEpilogueINS1I_23Sm100TmaWarpSpecializedILi2ELi2ELi32ELb0ELb0EEEJNS5_IJNSA_ILi64EEESG_SG_EEENS5_IJNSW_IS1N_SD_EENSW_INS5_IJNSA_ILi32EEESB_EEENS5_IJSD_S1N_EEEEEEEESI_SJ_SI_SJ_NS1I_6fusion15FusionCallbacksIS1M_NS1V_17LinearCombinationISI_fSI_fLNS_15FloatRoundStyleE2EEES1O_S1U_JEEENS4_5SM1004TMEM4LOAD26SM100_TMEM_LOAD_32dp32b32xENS4_13SM90_TMA_LOADENS15_INS16_ILi1ELi4ELi3EEES19_NSW_INS5_IJS1A_S1Q_EEENS5_IJS1Q_SD_EEEEEEENS4_39AutoVectorizingCopyWithAssumedAlignmentILi128EEENS4_14SM90_TMA_STOREES2A_S2C_S2C_EEEvvEEEEvNT_6ParamsE)
        /*0038*/ 	.word	0x00000000


	//----- nvinfo : EIATTR_MIN_STACK_SIZE
	.align		4
.L_27:
        /*003c*/ 	.byte	0x04, 0x12
        /*003e*/ 	.short	(.L_29 - .L_28)
	.align		4
.L_28:
        /*0040*/ 	.word	index@(_ZN7cutlass13device_kernelINS_4gemm6kernel13GemmUniversalIN4cute5tupleIJiiiiEEENS1_10collective13CollectiveMmaINS1_35MainloopSm100TmaUmmaWarpSpecializedILi13ELi2ELi4ENS5_IJNS4_1CILi2EEENSA_ILi4EEENSA_ILi1EEEEEEEENS5_IJNSA_ILi128EEESG_SG_EEENS_12float_e4m3_tENS5_IJlSD_lEEESI_SJ_NS4_8TiledMMAINS4_8MMA_AtomIJNS4_10MMA_TraitsINS4_25SM100_MMA_F8F6F4_2x1SM_SSEJSI_SI_fSG_SG_NS4_17integral_constantINS4_4UMMA5MajorELSQ_0EEESR_NSO_INSP_7ScaleInELSS_0EEEST_EEEEEENS4_6LayoutINS5_IJSD_SD_SD_EEENS5_IJNSA_ILi0EEESY_SY_EEEEENS5_IJNS4_10UnderscoreES11_S11_EEEEENS4_28SM100_TMA_2SM_LOAD_MULTICASTENS4_14ComposedLayoutINS4_7SwizzleILi3ELi4ELi3EEENS4_18smem_ptr_flag_bitsILi8EEENSW_INS5_IJNSA_ILi8EEESG_EEENS5_IJSG_SD_EEEEEEEvNS4_8identityENS4_18SM100_TMA_2SM_LOADES1E_vS1F_EENS_8epilogue10collective18CollectiveEpilogueINS1I_23Sm100TmaWarpSpecializedILi2ELi2ELi32ELb0ELb0EEEJNS5_IJNSA_ILi64EEESG_SG_EEENS5_IJNSW_IS1N_SD_EENSW_INS5_IJNSA_ILi32EEESB_EEENS5_IJSD_S1N_EEEEEEEESI_SJ_SI_SJ_NS1I_6fusion15FusionCallbacksIS1M_NS1V_17LinearCombinationISI_fSI_fLNS_15FloatRoundStyleE2EEES1O_S1U_JEEENS4_5SM1004TMEM4LOAD26SM100_TMEM_LOAD_32dp32b32xENS4_13SM90_TMA_LOADENS15_INS16_ILi1ELi4ELi3EEES19_NSW_INS5_IJS1A_S1Q_EEENS5_IJS1Q_SD_EEEEEEENS4_39AutoVectorizingCopyWithAssumedAlignmentILi128EEENS4_14SM90_TMA_STOREES2A_S2C_S2C_EEEvvEEEEvNT_6ParamsE)
        /*0044*/ 	.word	0x00000000
.L_29:


//--------------------- .nv.compat                --------------------------
	.section	.nv.compat,"",@"SHT_CUDA_COMPAT_INFO"
	.align	4
        /*0000*/ 	.byte	0x02, 0x09, 0x01, 0x00, 0x02, 0x02, 0x02, 0x00, 0x02, 0x05, 0x05, 0x00, 0x03, 0x07, 0x01, 0x01
        /*0010*/ 	.byte	0x02, 0x03, 0x01, 0x00, 0x02, 0x06, 0x01, 0x00, 0x04, 0x0b, 0x08, 0x00, 0x09, 0x00, 0x00, 0x00
        /*0020*/ 	.byte	0x00, 0x00, 0x00, 0x00


//--------------------- .nv.info._ZN7cutlass13device_kernelINS_4gemm6kernel13GemmUniversalIN4cute5tupleIJiiiiEEENS1_10collective13CollectiveMmaINS1_35MainloopSm100TmaUmmaWarpSpecializedILi13ELi2ELi4ENS5_IJNS4_1CILi2EEENSA_ILi4EEENSA_ILi1EEEEEEEENS5_IJNSA_ILi128EEESG_SG_EEENS_12float_e4m3_tENS5_IJlSD_lEEESI_SJ_NS4_8TiledMMAINS4_8MMA_AtomIJNS4_10MMA_TraitsINS4_25SM100_MMA_F8F6F4_2x1SM_SSEJSI_SI_fSG_SG_NS4_17integral_constantINS4_4UMMA5MajorELSQ_0EEESR_NSO_INSP_7ScaleInELSS_0EEEST_EEEEEENS4_6LayoutINS5_IJSD_SD_SD_EEENS5_IJNSA_ILi0EEESY_SY_EEEEENS5_IJNS4_10UnderscoreES11_S11_EEEEENS4_28SM100_TMA_2SM_LOAD_MULTICASTENS4_14ComposedLayoutINS4_7SwizzleILi3ELi4ELi3EEENS4_18smem_ptr_flag_bitsILi8EEENSW_INS5_IJNSA_ILi8EEESG_EEENS5_IJSG_SD_EEEEEEEvNS4_8identityENS4_18SM100_TMA_2SM_LOADES1E_vS1F_EENS_8epilogue10collective18CollectiveEpilogueINS1I_23Sm100TmaWarpSpecializedILi2ELi2ELi32ELb0ELb0EEEJNS5_IJNSA_ILi64EEESG_SG_EEENS5_IJNSW_IS1N_SD_EENSW_INS5_IJNSA_ILi32EEESB_EEENS5_IJSD_S1N_EEEEEEEESI_SJ_SI_SJ_NS1I_6fusion15FusionCallbacksIS1M_NS1V_17LinearCombinationISI_fSI_fLNS_15FloatRoundStyleE2EEES1O_S1U_JEEENS4_5SM1004TMEM4LOAD26SM100_TMEM_LOAD_32dp32b32xENS4_13SM90_TMA_LOADENS15_INS16_ILi1ELi4ELi3EEES19_NSW_INS5_IJS1A_S1Q_EEENS5_IJS1Q_SD_EEEEEEENS4_39AutoVectorizingCopyWithAssumedAlignmentILi128EEENS4_14SM90_TMA_STOREES2A_S2C_S2C_EEEvvEEEEvNT_6ParamsE --------------------------
	.section	.nv.info._ZN7cutlass13device_kernelINS_4gemm6kernel13GemmUniversalIN4cute5tupleIJiiiiEEENS1_10collective13CollectiveMmaINS1_35MainloopSm100TmaUmmaWarpSpecializedILi13ELi2ELi4ENS5_IJNS4_1CILi2EEENSA_ILi4EEENSA_ILi1EEEEEEEENS5_IJNSA_ILi128EEESG_SG_EEENS_12float_e4m3_tENS5_IJlSD_lEEESI_SJ_NS4_8TiledMMAINS4_8MMA_AtomIJNS4_10MMA_TraitsINS4_25SM100_MMA_F8F6F4_2x1SM_SSEJSI_SI_fSG_SG_NS4_17integral_constantINS4_4UMMA5MajorELSQ_0EEESR_NSO_INSP_7ScaleInELSS_0EEEST_EEEEEENS4_6LayoutINS5_IJSD_SD_SD_EEENS5_IJNSA_ILi0EEESY_SY_EEEEENS5_IJNS4_10UnderscoreES11_S11_EEEEENS4_28SM100_TMA_2SM_LOAD_MULTICASTENS4_14ComposedLayoutINS4_7SwizzleILi3ELi4ELi3EEENS4_18smem_ptr_flag_bitsILi8EEENSW_INS5_IJNSA_ILi8EEESG_EEENS5_IJSG_SD_EEEEEEEvNS4_8identityENS4_18SM100_TMA_2SM_LOADES1E_vS1F_EENS_8epilogue10collective18CollectiveEpilogueINS1I_23Sm100TmaWarpSpecializedILi2ELi2ELi32ELb0ELb0EEEJNS5_IJNSA_ILi64EEESG_SG_EEENS5_IJNSW_IS1N_SD_EENSW_INS5_IJNSA_ILi32EEESB_EEENS5_IJSD_S1N_EEEEEEEESI_SJ_SI_SJ_NS1I_6fusion15FusionCallbacksIS1M_NS1V_17LinearCombinationISI_fSI_fLNS_15FloatRoundStyleE2EEES1O_S1U_JEEENS4_5SM1004TMEM4LOAD26SM100_TMEM_LOAD_32dp32b32xENS4_13SM90_TMA_LOADENS15_INS16_ILi1ELi4ELi3EEES19_NSW_INS5_IJS1A_S1Q_EEENS5_IJS1Q_SD_EEEEEEENS4_39AutoVectorizingCopyWithAssumedAlignmentILi128EEENS4_14SM90_TMA_STOREES2A_S2C_S2C_EEEvvEEEEvNT_6ParamsE,"",@"SHT_CUDA_INFO"
	.sectionflags	@""
	.align	4


	//----- nvinfo : EIATTR_CUDA_API_VERSION
	.align		4
        /*0000*/ 	.byte	0x04, 0x37
        /*0002*/ 	.short	(.L_31 - .L_30)
.L_30:
        /*0004*/ 	.word	0x00000082


	//----- nvinfo : EIATTR_KPARAM_INFO
	.align		4
.L_31:
        /*0008*/ 	.byte	0x04, 0x17
        /*000a*/ 	.short	(.L_33 - .L_32)
.L_32:
        /*000c*/ 	.word	0x00000000
        /*0010*/ 	.short	0x0000
        /*0012*/ 	.short	0x0000
        /*0014*/ 	.byte	0x00, 0xf0, 0x01, 0x20


	//----- nvinfo : EIATTR_AT_ENTRY_FRAGMENTS
	.align		4
.L_33:
        /*0018*/ 	.byte	0x04, 0x4f
        /*001a*/ 	.short	(.L_35 - .L_34)


	//   ....[0]....
.L_34:
        /*001c*/ 	.word	0x00000007


	//----- nvinfo : EIATTR_RESERVED_SMEM_USED
	.align		4
.L_35:
        /*0020*/ 	.byte	0x01, 0x41
	.zero		2


	//----- nvinfo : EIATTR_SPARSE_MMA_MASK
	.align		4
        /*0024*/ 	.byte	0x03, 0x50
        /*0026*/ 	.short	0x0000


	//----- nvinfo : EIATTR_TCGEN05_2CTA_USED
	.align		4
        /*0028*/ 	.byte	0x01, 0x52
	.zero		2


	//----- nvinfo : EIATTR_MAXREG_COUNT
	.align		4
        /*002c*/ 	.byte	0x03, 0x1b
        /*002e*/ 	.short	0x00ff


	//----- nvinfo : EIATTR_NUM_BARRIERS
	.align		4
        /*0030*/ 	.byte	0x02, 0x4c
        /*0032*/ 	.byte	0x07
	.zero		1


	//----- nvinfo : EIATTR_EXTERNS
	.align		4
        /*0034*/ 	.byte	0x04, 0x0f
        /*0036*/ 	.short	(.L_37 - .L_36)


	//   ....[0]....
	.align		4
.L_36:
        /*0038*/ 	.word	index@(__assertfail)


	//----- nvinfo : EIATTR_MERCURY_ISA_VERSION
	.align		4
.L_37:
        /*003c*/ 	.byte	0x03, 0x5f
        /*003e*/ 	.short	0x0101


	//----- nvinfo : EIATTR_INT_WARP_WIDE_INSTR_OFFSETS
	.align		4
        /*0040*/ 	.byte	0x04, 0x31
        /*0042*/ 	.short	(.L_39 - .L_38)


	//   ....[0]....
.L_38:
        /*0044*/ 	.word	0x00000e70


	//   ....[1]....
        /*0048*/ 	.word	0x00000f10


	//   ....[2]....
        /*004c*/ 	.word	0x00004900


	//   ....[3]....
        /*0050*/ 	.word	0x00004920


	//   ....[4]....
        /*0054*/ 	.word	0x00004950


	//   ....[5]....
        /*0058*/ 	.word	0x00005470


	//   ....[6]....
        /*005c*/ 	.word	0x00005510


	//   ....[7]....
        /*0060*/ 	.word	0x000055c0


	//   ....[8]....
        /*0064*/ 	.word	0x00005660


	//   ....[9]....
        /*0068*/ 	.word	0x00005750


	//   ....[10]....
        /*006c*/ 	.word	0x00005820


	//----- nvinfo : EIATTR_COOP_GROUP_MASK_REGIDS
	.align		4
.L_39:
        /*0070*/ 	.byte	0x04, 0x29
        /*0072*/ 	.short	(.L_41 - .L_40)


	//   ....[0]....
.L_40:
        /*0074*/ 	.word	0xffffffff


	//   ....[1]....
        /*0078*/ 	.word	0xffffffff


	//   ....[2]....
        /*007c*/ 	.word	0xffffffff


	//   ....[3]....
        /*0080*/ 	.word	0xffffffff


	//   ....[4]....
        /*0084*/ 	.word	0xffffffff


	//   ....[5]....
        /*0088*/ 	.word	0xffffffff


	//   ....[6]....
        /*008c*/ 	.word	0xffffffff


	//   ....[7]....
        /*0090*/ 	.word	0xffffffff


	//   ....[8]....
        /*0094*/ 	.word	0xffffffff


	//   ....[9]....
        /*0098*/ 	.word	0xffffffff


	//   ....[10]....
        /*009c*/ 	.word	0xffffffff


	//   ....[11]....
        /*00a0*/ 	.word	0xffffffff


	//   ....[12]....
        /*00a4*/ 	.word	0xffffffff


	//   ....[13]....
        /*00a8*/ 	.word	0xffffffff


	//----- nvinfo : EIATTR_COOP_GROUP_INSTR_OFFSETS
	.align		4
.L_41:
        /*00ac*/ 	.byte	0x04, 0x28
        /*00ae*/ 	.short	(.L_43 - .L_42)


	//   ....[0]....
.L_42:
        /*00b0*/ 	.word	0x000000b0


	//   ....[1]....
        /*00b4*/ 	.word	0x00000510


	//   ....[2]....
        /*00b8*/ 	.word	0x00000820


	//   ....[3]....
        /*00bc*/ 	.word	0x00000970


	//   ....[4]....
        /*00c0*/ 	.word	0x00000a60


	//   ....[5]....
        /*00c4*/ 	.word	0x00000bc0


	//   ....[6]....
        /*00c8*/ 	.word	0x00000d50


	//   ....[7]....
        /*00cc*/ 	.word	0x00000f90


	//   ....[8]....
        /*00d0*/ 	.word	0x00002330


	//   ....[9]....
        /*00d4*/ 	.word	0x000036e0


	//   ....[10]....
        /*00d8*/ 	.word	0x00003bb0


	//   ....[11]....
        /*00dc*/ 	.word	0x00003be0


	//   ....[12]....
        /*00e0*/ 	.word	0x00004800


	//   ....[13]....
        /*00e4*/ 	.word	0x00004a10


	//----- nvinfo : EIATTR_VRC_CTA_INIT_COUNT
	.align		4
.L_43:
        /*00e8*/ 	.byte	0x02, 0x4a
        /*00ea*/ 	.byte	0x80
	.zero		1


	//----- nvinfo : EIATTR_SYSCALL_OFFSETS
	.align		4
        /*00ec*/ 	.byte	0x04, 0x46
        /*00ee*/ 	.short	(.L_45 - .L_44)


	//   ....[0]....
.L_44:
        /*00f0*/ 	.word	0x00006340


	//   ....[1]....
        /*00f4*/ 	.word	0x00006480


	//   ....[2]....
        /*00f8*/ 	.word	0x00006c60


	//   ....[3]....
        /*00fc*/ 	.word	0x00007a50


	//----- nvinfo : EIATTR_MBARRIER_INSTR_OFFSETS
	.align		4
.L_45:
        /*0100*/ 	.byte	0x04, 0x39
        /*0102*/ 	.short	(.L_47 - .L_46)


	//   ....[0]....
.L_46:
        /*0104*/ 	.word	0x00000660
        /*0108*/ 	.word	0x000000ff
        /*010c*/ 	.word	0x00000000
        /*0110*/ 	.short	0x0100
        /*0112*/ 	.byte	0x04
	.zero		1


	//   ....[1]....
        /*0114*/ 	.word	0x00000670
        /*0118*/ 	.word	0x000000ff
        /*011c*/ 	.word	0x00000068
        /*0120*/ 	.short	0x0100
        /*0122*/ 	.byte	0x04
	.zero		1


	//   ....[2]....
        /*0124*/ 	.word	0x00000680
        /*0128*/ 	.word	0x000000ff
        /*012c*/ 	.word	0x00000008
        /*0130*/ 	.short	0x0100
        /*0132*/ 	.byte	0x04
	.zero		1


	//   ....[3]....
        /*0134*/ 	.word	0x00000690
        /*0138*/ 	.word	0x000000ff
        /*013c*/ 	.word	0x00000070
        /*0140*/ 	.short	0x0100
        /*0142*/ 	.byte	0x04
	.zero		1


	//   ....[4]....
        /*0144*/ 	.word	0x000006a0
        /*0148*/ 	.word	0x000000ff
        /*014c*/ 	.word	0x00000010
        /*0150*/ 	.short	0x0100
        /*0152*/ 	.byte	0x04
	.zero		1


	//   ....[5]....
        /*0154*/ 	.word	0x000006b0
        /*0158*/ 	.word	0x000000ff
        /*015c*/ 	.word	0x00000078
        /*0160*/ 	.short	0x0100
        /*0162*/ 	.byte	0x04
	.zero		1


	//   ....[6]....
        /*0164*/ 	.word	0x000006c0
        /*0168*/ 	.word	0x000000ff
        /*016c*/ 	.word	0x00000018
        /*0170*/ 	.short	0x0100
        /*0172*/ 	.byte	0x04
	.zero		1


	//   ....[7]....
        /*0174*/ 	.word	0x000006d0
        /*0178*/ 	.word	0x000000ff
        /*017c*/ 	.word	0x00000080
        /*0180*/ 	.short	0x0100
        /*0182*/ 	.byte	0x04
	.zero		1


	//   ....[8]....
        /*0184*/ 	.word	0x000006e0
        /*0188*/ 	.word	0x000000ff
        /*018c*/ 	.word	0x00000020
        /*0190*/ 	.short	0x0100
        /*0192*/ 	.byte	0x04
	.zero		1


	//   ....[9]....
        /*0194*/ 	.word	0x000006f0
        /*0198*/ 	.word	0x000000ff
        /*019c*/ 	.word	0x00000088
        /*01a0*/ 	.short	0x0100
        /*01a2*/ 	.byte	0x04
	.zero		1


	//   ....[10]....
        /*01a4*/ 	.word	0x00000700
        /*01a8*/ 	.word	0x000000ff
        /*01ac*/ 	.word	0x00000028
        /*01b0*/ 	.short	0x0100
        /*01b2*/ 	.byte	0x04
	.zero		1


	//   ....[11]....
        /*01b4*/ 	.word	0x00000710
        /*01b8*/ 	.word	0x000000ff
        /*01bc*/ 	.word	0x00000090
        /*01c0*/ 	.short	0x0100
        /*01c2*/ 	.byte	0x04
	.zero		1


	//   ....[12]....
        /*01c4*/ 	.word	0x00000720
        /*01c8*/ 	.word	0x000000ff
        /*01cc*/ 	.word	0x00000030
        /*01d0*/ 	.short	0x0100
        /*01d2*/ 	.byte	0x04
	.zero		1


	//   ....[13]....
        /*01d4*/ 	.word	0x00000730
        /*01d8*/ 	.word	0x000000ff
        /*01dc*/ 	.word	0x00000098
        /*01e0*/ 	.short	0x0100
        /*01e2*/ 	.byte	0x04
	.zero		1


	//   ....[14]....
        /*01e4*/ 	.word	0x00000740
        /*01e8*/ 	.word	0x000000ff
        /*01ec*/ 	.word	0x00000038
        /*01f0*/ 	.short	0x0100
        /*01f2*/ 	.byte	0x04
	.zero		1


	//   ....[15]....
        /*01f4*/ 	.word	0x00000750
        /*01f8*/ 	.word	0x000000ff
        /*01fc*/ 	.word	0x000000a0
        /*0200*/ 	.short	0x0100
        /*0202*/ 	.byte	0x04
	.zero		1


	//   ....[16]....
        /*0204*/ 	.word	0x00000760
        /*0208*/ 	.word	0x000000ff
        /*020c*/ 	.word	0x00000040
        /*0210*/ 	.short	0x0100
        /*0212*/ 	.byte	0x04
	.zero		1


	//   ....[17]....
        /*0214*/ 	.word	0x00000770
        /*0218*/ 	.word	0x000000ff
        /*021c*/ 	.word	0x000000a8
        /*0220*/ 	.short	0x0100
        /*0222*/ 	.byte	0x04
	.zero		1


	//   ....[18]....
        /*0224*/ 	.word	0x00000780
        /*0228*/ 	.word	0x000000ff
        /*022c*/ 	.word	0x00000048
        /*0230*/ 	.short	0x0100
        /*0232*/ 	.byte	0x04
	.zero		1


	//   ....[19]....
        /*0234*/ 	.word	0x00000790
        /*0238*/ 	.word	0x000000ff
        /*023c*/ 	.word	0x000000b0
        /*0240*/ 	.short	0x0100
        /*0242*/ 	.byte	0x04
	.zero		1


	//   ....[20]....
        /*0244*/ 	.word	0x000007a0
        /*0248*/ 	.word	0x000000ff
        /*024c*/ 	.word	0x00000050
        /*0250*/ 	.short	0x0100
        /*0252*/ 	.byte	0x04
	.zero		1


	//   ....[21]....
        /*0254*/ 	.word	0x000007b0
        /*0258*/ 	.word	0x000000ff
        /*025c*/ 	.word	0x000000b8
        /*0260*/ 	.short	0x0100
        /*0262*/ 	.byte	0x04
	.zero		1


	//   ....[22]....
        /*0264*/ 	.word	0x000007c0
        /*0268*/ 	.word	0x000000ff
        /*026c*/ 	.word	0x00000058
        /*0270*/ 	.short	0x0100
        /*0272*/ 	.byte	0x04
	.zero		1


	//   ....[23]....
        /*0274*/ 	.word	0x000007d0
        /*0278*/ 	.word	0x000000ff
        /*027c*/ 	.word	0x000000c0
        /*0280*/ 	.short	0x0100
        /*0282*/ 	.byte	0x04
	.zero		1


	//   ....[24]....
        /*0284*/ 	.word	0x000007e0
        /*0288*/ 	.word	0x000000ff
        /*028c*/ 	.word	0x00000060
        /*0290*/ 	.short	0x0100
        /*0292*/ 	.byte	0x04
	.zero		1


	//   ....[25]....
        /*0294*/ 	.word	0x000007f0
        /*0298*/ 	.word	0x000000ff
        /*029c*/ 	.word	0x000000c8
        /*02a0*/ 	.short	0x0100
        /*02a2*/ 	.byte	0x04
	.zero		1


	//   ....[26]....
        /*02a4*/ 	.word	0x00000920
        /*02a8*/ 	.word	0x000000ff
        /*02ac*/ 	.word	0x000000d0
        /*02b0*/ 	.short	0x0100
        /*02b2*/ 	.byte	0x04
	.zero		1


	//   ....[27]....
        /*02b4*/ 	.word	0x00000930
        /*02b8*/ 	.word	0x000000ff
        /*02bc*/ 	.word	0x000000e0
        /*02c0*/ 	.short	0x0100
        /*02c2*/ 	.byte	0x04
	.zero		1


	//   ....[28]....
        /*02c4*/ 	.word	0x00000940
        /*02c8*/ 	.word	0x000000ff
        /*02cc*/ 	.word	0x000000d8
        /*02d0*/ 	.short	0x0100
        /*02d2*/ 	.byte	0x04
	.zero		1


	//   ....[29]....
        /*02d4*/ 	.word	0x00000950
        /*02d8*/ 	.word	0x000000ff
        /*02dc*/ 	.word	0x000000e8
        /*02e0*/ 	.short	0x0100
        /*02e2*/ 	.byte	0x04
	.zero		1


	//   ....[30]....
        /*02e4*/ 	.word	0x00000a30
        /*02e8*/ 	.word	0x000000ff
        /*02ec*/ 	.word	0x000000f0
        /*02f0*/ 	.short	0x0100
        /*02f2*/ 	.byte	0x06
	.zero		1


	//   ....[31]....
        /*02f4*/ 	.word	0x00000a40
        /*02f8*/ 	.word	0x000000ff
        /*02fc*/ 	.word	0x000000f8
        /*0300*/ 	.short	0x0100
        /*0302*/ 	.byte	0x06
	.zero		1


	//   ....[32]....
        /*0304*/ 	.word	0x00000b70
        /*0308*/ 	.word	0x000000ff
        /*030c*/ 	.word	0x00000100
        /*0310*/ 	.short	0x0100
        /*0312*/ 	.byte	0x06
	.zero		1


	//   ....[33]....
        /*0314*/ 	.word	0x00000b80
        /*0318*/ 	.word	0x000000ff
        /*031c*/ 	.word	0x00000110
        /*0320*/ 	.short	0x0100
        /*0322*/ 	.byte	0x06
	.zero		1


	//   ....[34]....
        /*0324*/ 	.word	0x00000b90
        /*0328*/ 	.word	0x000000ff
        /*032c*/ 	.word	0x00000108
        /*0330*/ 	.short	0x0100
        /*0332*/ 	.byte	0x06
	.zero		1


	//   ....[35]....
        /*0334*/ 	.word	0x00000ba0
        /*0338*/ 	.word	0x000000ff
        /*033c*/ 	.word	0x00000118
        /*0340*/ 	.short	0x0100
        /*0342*/ 	.byte	0x06
	.zero		1


	//   ....[36]....
        /*0344*/ 	.word	0x00000cc0
        /*0348*/ 	.word	0x000000ff
        /*034c*/ 	.word	0x00000120
        /*0350*/ 	.short	0x0100
        /*0352*/ 	.byte	0x04
	.zero		1


	//   ....[37]....
        /*0354*/ 	.word	0x00000cd0
        /*0358*/ 	.word	0x000000ff
        /*035c*/ 	.word	0x00000140
        /*0360*/ 	.short	0x0100
        /*0362*/ 	.byte	0x04
	.zero		1


	//   ....[38]....
        /*0364*/ 	.word	0x00000ce0
        /*0368*/ 	.word	0x000000ff
        /*036c*/ 	.word	0x00000128
        /*0370*/ 	.short	0x0100
        /*0372*/ 	.byte	0x04
	.zero		1


	//   ....[39]....
        /*0374*/ 	.word	0x00000cf0
        /*0378*/ 	.word	0x000000ff
        /*037c*/ 	.word	0x00000148
        /*0380*/ 	.short	0x0100
        /*0382*/ 	.byte	0x04
	.zero		1


	//   ....[40]....
        /*0384*/ 	.word	0x00000d00
        /*0388*/ 	.word	0x000000ff
        /*038c*/ 	.word	0x00000130
        /*0390*/ 	.short	0x0100
        /*0392*/ 	.byte	0x04
	.zero		1


	//   ....[41]....
        /*0394*/ 	.word	0x00000d10
        /*0398*/ 	.word	0x000000ff
        /*039c*/ 	.word	0x00000150
        /*03a0*/ 	.short	0x0100
        /*03a2*/ 	.byte	0x04
	.zero		1


	//   ....[42]....
        /*03a4*/ 	.word	0x00000d20
        /*03a8*/ 	.word	0x000000ff
        /*03ac*/ 	.word	0x00000138
        /*03b0*/ 	.short	0x0100
        /*03b2*/ 	.byte	0x04
	.zero		1


	//   ....[43]....
        /*03b4*/ 	.word	0x00000d30
        /*03b8*/ 	.word	0x000000ff
        /*03bc*/ 	.word	0x00000158
        /*03c0*/ 	.short	0x0100
        /*03c2*/ 	.byte	0x04
	.zero		1


	//   ....[44]....
        /*03c4*/ 	.word	0x00000e20
        /*03c8*/ 	.word	0x000000ff
        /*03cc*/ 	.word	0x00000160
        /*03d0*/ 	.short	0x0100
        /*03d2*/ 	.byte	0x04
	.zero		1


	//   ....[45]....
        /*03d4*/ 	.word	0x00000e30
        /*03d8*/ 	.word	0x000000ff
        /*03dc*/ 	.word	0x00000170
        /*03e0*/ 	.short	0x0100
        /*03e2*/ 	.byte	0x04
	.zero		1


	//   ....[46]....
        /*03e4*/ 	.word	0x00000e40
        /*03e8*/ 	.word	0x000000ff
        /*03ec*/ 	.word	0x00000168
        /*03f0*/ 	.short	0x0100
        /*03f2*/ 	.byte	0x04
	.zero		1


	//   ....[47]....
        /*03f4*/ 	.word	0x00000e50
        /*03f8*/ 	.word	0x000000ff
        /*03fc*/ 	.word	0x00000178
        /*0400*/ 	.short	0x0100
        /*0402*/ 	.byte	0x04
	.zero		1


	//   ....[48]....
        /*0404*/ 	.word	0x00000f50
        /*0408*/ 	.word	0x000000ff
        /*040c*/ 	.word	0x00000180
        /*0410*/ 	.short	0x0100
        /*0412*/ 	.byte	0x06
	.zero		1


	//   ....[49]....
        /*0414*/ 	.word	0x00001b50
        /*0418*/ 	.word	0x00000003
        /*041c*/ 	.word	0x00000170
        /*0420*/ 	.short	0x010a
        /*0422*/ 	.byte	0xff
	.zero		1


	//   ....[50]....
        /*0424*/ 	.word	0x00001b80
        /*0428*/ 	.word	0x00000003
        /*042c*/ 	.word	0x00000160
        /*0430*/ 	.short	0x0101
        /*0432*/ 	.byte	0xff
	.zero		1


	//   ....[51]....
        /*0434*/ 	.word	0x00001c40
        /*0438*/ 	.word	0x000000ff
        /*043c*/ 	.word	0x00000068
        /*0440*/ 	.short	0x010a
        /*0442*/ 	.byte	0x04
	.zero		1


	//   ....[52]....
        /*0444*/ 	.word	0x00001d10
        /*0448*/ 	.word	0x000000ff
        /*044c*/ 	.word	0x00000068
        /*0450*/ 	.short	0x010a
        /*0452*/ 	.byte	0x21
	.zero		1


	//   ....[53]....
        /*0454*/ 	.word	0x00001ec0
        /*0458*/ 	.word	0x000000ff
        /*045c*/ 	.word	0x00000068
        /*0460*/ 	.short	0x010a
        /*0462*/ 	.byte	0x05
	.zero		1


	//   ....[54]....
        /*0464*/ 	.word	0x00001fd0
        /*0468*/ 	.word	0x000000ff
        /*046c*/ 	.word	0x000000f8
        /*0470*/ 	.short	0x0101
        /*0472*/ 	.byte	0x06
	.zero		1


	//   ....[55]....
        /*0474*/ 	.word	0x00001ff0
        /*0478*/ 	.word	0x000000ff
        /*047c*/ 	.word	0x00000068
        /*0480*/ 	.short	0x010a
        /*0482*/ 	.byte	0x04
	.zero		1


	//   ....[56]....
        /*0484*/ 	.word	0x00002070
        /*0488*/ 	.word	0x000000ff
        /*048c*/ 	.word	0x00000068
        /*0490*/ 	.short	0x010a
        /*0492*/ 	.byte	0x11
	.zero		1


	//   ....[57]....
        /*0494*/ 	.word	0x00002200
        /*0498*/ 	.word	0x000000ff
        /*049c*/ 	.word	0x00000068
        /*04a0*/ 	.short	0x010a
        /*04a2*/ 	.byte	0x05
	.zero		1


	//   ....[58]....
        /*04a4*/ 	.word	0x00002360
        /*04a8*/ 	.word	0x00000003
        /*04ac*/ 	.word	0x00000100
        /*04b0*/ 	.short	0x010a
        /*04b2*/ 	.byte	0xff
	.zero		1


	//   ....[59]....
        /*04b4*/ 	.word	0x000024b0
        /*04b8*/ 	.word	0x00000000
        /*04bc*/ 	.word	0x00000000
        /*04c0*/ 	.short	0x0101
        /*04c2*/ 	.byte	0xff
	.zero		1


	//   ....[60]....
        /*04c4*/ 	.word	0x00002a50
        /*04c8*/ 	.word	0x000000ff
        /*04cc*/ 	.word	0x00000000
        /*04d0*/ 	.short	0x010a
        /*04d2*/ 	.byte	0x04
	.zero		1


	//   ....[61]....
        /*04d4*/ 	.word	0x00002ae0
        /*04d8*/ 	.word	0x000000ff
        /*04dc*/ 	.word	0x00000000
        /*04e0*/ 	.short	0x010a
        /*04e2*/ 	.byte	0x05
	.zero		1


	//   ....[62]....
        /*04e4*/ 	.word	0x00002b70
        /*04e8*/ 	.word	0x000000ff
        /*04ec*/ 	.word	0x00000000
        /*04f0*/ 	.short	0x010a
        /*04f2*/ 	.byte	0x05
	.zero		1


	//   ....[63]....
        /*04f4*/ 	.word	0x00002c00
        /*04f8*/ 	.word	0x000000ff
        /*04fc*/ 	.word	0x00000000
        /*0500*/ 	.short	0x010a
        /*0502*/ 	.byte	0x05
	.zero		1


	//   ....[64]....
        /*0504*/ 	.word	0x00002c90
        /*0508*/ 	.word	0x000000ff
        /*050c*/ 	.word	0x00000000
        /*0510*/ 	.short	0x010a
        /*0512*/ 	.byte	0x05
	.zero		1


	//   ....[65]....
        /*0514*/ 	.word	0x00002d20
        /*0518*/ 	.word	0x000000ff
        /*051c*/ 	.word	0x00000000
        /*0520*/ 	.short	0x010a
        /*0522*/ 	.byte	0x05
	.zero		1


	//   ....[66]....
        /*0524*/ 	.word	0x00002db0
        /*0528*/ 	.word	0x000000ff
        /*052c*/ 	.word	0x00000000
        /*0530*/ 	.short	0x010a
        /*0532*/ 	.byte	0x05
	.zero		1


	//   ....[67]....
        /*0534*/ 	.word	0x00002e40
        /*0538*/ 	.word	0x000000ff
        /*053c*/ 	.word	0x00000000
        /*0540*/ 	.short	0x010a
        /*0542*/ 	.byte	0x05
	.zero		1


	//   ....[68]....
        /*0544*/ 	.word	0x00002ed0
        /*0548*/ 	.word	0x000000ff
        /*054c*/ 	.word	0x00000000
        /*0550*/ 	.short	0x010a
        /*0552*/ 	.byte	0x05
	.zero		1


	//   ....[69]....
        /*0554*/ 	.word	0x00002f60
        /*0558*/ 	.word	0x000000ff
        /*055c*/ 	.word	0x00000000
        /*0560*/ 	.short	0x010a
        /*0562*/ 	.byte	0x05
	.zero		1


	//   ....[70]....
        /*0564*/ 	.word	0x00002ff0
        /*0568*/ 	.word	0x000000ff
        /*056c*/ 	.word	0x00000000
        /*0570*/ 	.short	0x010a
        /*0572*/ 	.byte	0x05
	.zero		1


	//   ....[71]....
        /*0574*/ 	.word	0x00003080
        /*0578*/ 	.word	0x000000ff
        /*057c*/ 	.word	0x00000000
        /*0580*/ 	.short	0x010a
        /*0582*/ 	.byte	0x05
	.zero		1


	//   ....[72]....
        /*0584*/ 	.word	0x00003120
        /*0588*/ 	.word	0x00000000
        /*058c*/ 	.word	0x00000000
        /*0590*/ 	.short	0x010a
        /*0592*/ 	.byte	0xff
	.zero		1


	//   ....[73]....
        /*0594*/ 	.word	0x00003240
        /*0598*/ 	.word	0x00000002
        /*059c*/ 	.word	0x00000160
        /*05a0*/ 	.short	0x010a
        /*05a2*/ 	.byte	0xff
	.zero		1


	//   ....[74]....
        /*05a4*/ 	.word	0x000032a0
        /*05a8*/ 	.word	0x00000004
        /*05ac*/ 	.word	0x00000000
        /*05b0*/ 	.short	0x0101
        /*05b2*/ 	.byte	0xff
	.zero		1


	//   ....[75]....
        /*05b4*/ 	.word	0x000032c0
        /*05b8*/ 	.word	0x000000ff
        /*05bc*/ 	.word	0x00000110
        /*05c0*/ 	.short	0x010a
        /*05c2*/ 	.byte	0x04
	.zero		1


	//   ....[76]....
        /*05c4*/ 	.word	0x000033e0
        /*05c8*/ 	.word	0x00000002
        /*05cc*/ 	.word	0x00000100
        /*05d0*/ 	.short	0x010a
        /*05d2*/ 	.byte	0xff
	.zero		1


	//   ....[77]....
        /*05d4*/ 	.word	0x000034f0
        /*05d8*/ 	.word	0x00000002
        /*05dc*/ 	.word	0x00000000
        /*05e0*/ 	.short	0x0101
        /*05e2*/ 	.byte	0xff
	.zero		1


	//   ....[78]....
        /*05e4*/ 	.word	0x00003580
        /*05e8*/ 	.word	0x000000ff
        /*05ec*/ 	.word	0x00000110
        /*05f0*/ 	.short	0x0106
        /*05f2*/ 	.byte	0x04
	.zero		1


	//   ....[79]....
        /*05f4*/ 	.word	0x000035a0
        /*05f8*/ 	.word	0x000000ff
        /*05fc*/ 	.word	0x00000110
        /*0600*/ 	.short	0x010a
        /*0602*/ 	.byte	0x04
	.zero		1


	//   ....[80]....
        /*0604*/ 	.word	0x00003630
        /*0608*/ 	.word	0x000000ff
        /*060c*/ 	.word	0x00000110
        /*0610*/ 	.short	0x0106
        /*0612*/ 	.byte	0x07
	.zero		1


	//   ....[81]....
        /*0614*/ 	.word	0x00003670
        /*0618*/ 	.word	0x00000000
        /*061c*/ 	.word	0x00000110
        /*0620*/ 	.short	0x010a
        /*0622*/ 	.byte	0xff
	.zero		1


	//   ....[82]....
        /*0624*/ 	.word	0x000038b0
        /*0628*/ 	.word	0x000000ff
        /*062c*/ 	.word	0x00000008
        /*0630*/ 	.short	0x010a
        /*0632*/ 	.byte	0x05
	.zero		1


	//   ....[83]....
        /*0634*/ 	.word	0x000038d0
        /*0638*/ 	.word	0x000000ff
        /*063c*/ 	.word	0x00000008
        /*0640*/ 	.short	0x010a
        /*0642*/ 	.byte	0x05
	.zero		1


	//   ....[84]....
        /*0644*/ 	.word	0x00003a60
        /*0648*/ 	.word	0x000000ff
        /*064c*/ 	.word	0x00000008
        /*0650*/ 	.short	0x010a
        /*0652*/ 	.byte	0x05
	.zero		1


	//   ....[85]....
        /*0654*/ 	.word	0x00003a80
        /*0658*/ 	.word	0x000000ff
        /*065c*/ 	.word	0x00000008
        /*0660*/ 	.short	0x010a
        /*0662*/ 	.byte	0x05
	.zero		1


	//   ....[86]....
        /*0664*/ 	.word	0x00003b40
        /*0668*/ 	.word	0x000000ff
        /*066c*/ 	.word	0x00000000
        /*0670*/ 	.short	0x0101
        /*0672*/ 	.byte	0x04
	.zero		1


	//   ....[87]....
        /*0674*/ 	.word	0x00003e80
        /*0678*/ 	.word	0x00000000
        /*067c*/ 	.word	0x00000100
        /*0680*/ 	.short	0x010a
        /*0682*/ 	.byte	0xff
	.zero		1


	//   ....[88]....
        /*0684*/ 	.word	0x00003f40
        /*0688*/ 	.word	0x00000000
        /*068c*/ 	.word	0x00000000
        /*0690*/ 	.short	0x0101
        /*0692*/ 	.byte	0xff
	.zero		1


	//   ....[89]....
        /*0694*/ 	.word	0x00004000
        /*0698*/ 	.word	0x000000ff
        /*069c*/ 	.word	0x00000000
        /*06a0*/ 	.short	0x010a
        /*06a2*/ 	.byte	0x04
	.zero		1


	//   ....[90]....
        /*06a4*/ 	.word	0x00004010
        /*06a8*/ 	.word	0x000000ff
        /*06ac*/ 	.word	0x00000140
        /*06b0*/ 	.short	0x010a
        /*06b2*/ 	.byte	0x1f
	.zero		1


	//   ....[91]....
        /*06b4*/ 	.word	0x000040c0
        /*06b8*/ 	.word	0x000000ff
        /*06bc*/ 	.word	0x00000000
        /*06c0*/ 	.short	0x010a
        /*06c2*/ 	.byte	0x05
	.zero		1


	//   ....[92]....
        /*06c4*/ 	.word	0x000041f0
        /*06c8*/ 	.word	0x000000ff
        /*06cc*/ 	.word	0x00000000
        /*06d0*/ 	.short	0x010a
        /*06d2*/ 	.byte	0x04
	.zero		1


	//   ....[93]....
        /*06d4*/ 	.word	0x000044f0
        /*06d8*/ 	.word	0x000000ff
        /*06dc*/ 	.word	0x00000000
        /*06e0*/ 	.short	0x010a
        /*06e2*/ 	.byte	0x04
	.zero		1


	//   ....[94]....
        /*06e4*/ 	.word	0x00004580
        /*06e8*/ 	.word	0x000000ff
        /*06ec*/ 	.word	0x00000000
        /*06f0*/ 	.short	0x010a
        /*06f2*/ 	.byte	0x05
	.zero		1


	//   ....[95]....
        /*06f4*/ 	.word	0x00004610
        /*06f8*/ 	.word	0x000000ff
        /*06fc*/ 	.word	0x00000000
        /*0700*/ 	.short	0x010a
        /*0702*/ 	.byte	0x05
	.zero		1


	//   ....[96]....
        /*0704*/ 	.word	0x000046b0
        /*0708*/ 	.word	0x00000000
        /*070c*/ 	.word	0x00000000
        /*0710*/ 	.short	0x010a
        /*0712*/ 	.byte	0xff
	.zero		1


	//   ....[97]....
        /*0714*/ 	.word	0x000046f0
        /*0718*/ 	.word	0x00000000
        /*071c*/ 	.word	0x00000000
        /*0720*/ 	.short	0x010a
        /*0722*/ 	.byte	0xff
	.zero		1


	//   ....[98]....
        /*0724*/ 	.word	0x00004760
        /*0728*/ 	.word	0x000000ff
        /*072c*/ 	.word	0x00000000
        /*0730*/ 	.short	0x0101
        /*0732*/ 	.byte	0x04
	.zero		1


	//   ....[99]....
        /*0734*/ 	.word	0x000047a0
        /*0738*/ 	.word	0x000000ff
        /*073c*/ 	.word	0x00000180
        /*0740*/ 	.short	0x010a
        /*0742*/ 	.byte	0x1a
	.zero		1


	//   ....[100]....
        /*0744*/ 	.word	0x000047f0
        /*0748*/ 	.word	0x000000ff
        /*074c*/ 	.word	0x00000000
        /*0750*/ 	.short	0x0101
        /*0752*/ 	.byte	0x04
	.zero		1


	//   ....[101]....
        /*0754*/ 	.word	0x00004c70
        /*0758*/ 	.word	0x0000000c
        /*075c*/ 	.word	0x00000100
        /*0760*/ 	.short	0x010a
        /*0762*/ 	.byte	0xff
	.zero		1


	//   ....[102]....
        /*0764*/ 	.word	0x00004de0
        /*0768*/ 	.word	0x00000000
        /*076c*/ 	.word	0x00000000
        /*0770*/ 	.short	0x0101
        /*0772*/ 	.byte	0xff
	.zero		1


	//   ....[103]....
        /*0774*/ 	.word	0x00005270
        /*0778*/ 	.word	0x000000ff
        /*077c*/ 	.word	0x000000f8
        /*0780*/ 	.short	0x010a
        /*0782*/ 	.byte	0x15
	.zero		1


	//   ....[104]....
        /*0784*/ 	.word	0x000053f0
        /*0788*/ 	.word	0x000000ff
        /*078c*/ 	.word	0x000000e0
        /*0790*/ 	.short	0x010a
        /*0792*/ 	.byte	0x15
	.zero		1


	//   ....[105]....
        /*0794*/ 	.word	0x000055e0
        /*0798*/ 	.word	0x000000ff
        /*079c*/ 	.word	0x000000d0
        /*07a0*/ 	.short	0x010b
        /*07a2*/ 	.byte	0x15
	.zero		1


	//   ....[106]....
        /*07a4*/ 	.word	0x000055f0
        /*07a8*/ 	.word	0x000000ff
        /*07ac*/ 	.word	0x00000000
        /*07b0*/ 	.short	0x0101
        /*07b2*/ 	.byte	0x06
	.zero		1


	//   ....[107]....
        /*07b4*/ 	.word	0x00005600
        /*07b8*/ 	.word	0x000000ff
        /*07bc*/ 	.word	0x000000e8
        /*07c0*/ 	.short	0x010a
        /*07c2*/ 	.byte	0x15
	.zero		1


	//   ....[108]....
        /*07c4*/ 	.word	0x00005840
        /*07c8*/ 	.word	0x000000ff
        /*07cc*/ 	.word	0x000000d8
        /*07d0*/ 	.short	0x010b
        /*07d2*/ 	.byte	0x15
	.zero		1


	//   ....[109]....
        /*07d4*/ 	.word	0x00005850
        /*07d8*/ 	.word	0x000000ff
        /*07dc*/ 	.word	0x00000000
        /*07e0*/ 	.short	0x0101
        /*07e2*/ 	.byte	0x25
	.zero		1


	//   ....[110]....
        /*07e4*/ 	.word	0x00005890
        /*07e8*/ 	.word	0x000000ff
        /*07ec*/ 	.word	0x000000e0
        /*07f0*/ 	.short	0x010a
        /*07f2*/ 	.byte	0x15
	.zero		1


	//   ....[111]....
        /*07f4*/ 	.word	0x000058d0
        /*07f8*/ 	.word	0x00000000
        /*07fc*/ 	.word	0x000000e8
        /*0800*/ 	.short	0x010a
        /*0802*/ 	.byte	0xff
	.zero		1


	//   ....[112]....
        /*0804*/ 	.word	0x00005bf0
        /*0808*/ 	.word	0x00000003
        /*080c*/ 	.word	0x00000100
        /*0810*/ 	.short	0x010a
        /*0812*/ 	.byte	0xff
	.zero		1


	//   ....[113]....
        /*0814*/ 	.word	0x00005d70
        /*0818*/ 	.word	0x00000000
        /*081c*/ 	.word	0x00000000
        /*0820*/ 	.short	0x0101
        /*0822*/ 	.byte	0xff
	.zero		1


	//   ....[114]....
        /*0824*/ 	.word	0x00006850
        /*0828*/ 	.word	0x00000003
        /*082c*/ 	.word	0x000000d0
        /*0830*/ 	.short	0x010a
        /*0832*/ 	.byte	0xff
	.zero		1


	//   ....[115]....
        /*0834*/ 	.word	0x00006870
        /*0838*/ 	.word	0x0000005c
        /*083c*/ 	.word	0x00000120
        /*0840*/ 	.short	0x010a
        /*0842*/ 	.byte	0xff
	.zero		1


	//   ....[116]....
        /*0844*/ 	.word	0x000069a0
        /*0848*/ 	.word	0x00000003
        /*084c*/ 	.word	0x000000d0
        /*0850*/ 	.short	0x010a
        /*0852*/ 	.byte	0xff
	.zero		1


	//   ....[117]....
        /*0854*/ 	.word	0x00006ae0
        /*0858*/ 	.word	0x00000000
        /*085c*/ 	.word	0x00000000
        /*0860*/ 	.short	0x0101
        /*0862*/ 	.byte	0xff
	.zero		1


	//   ....[118]....
        /*0864*/ 	.word	0x00006b40
        /*0868*/ 	.word	0x0000005c
        /*086c*/ 	.word	0x00000120
        /*0870*/ 	.short	0x010a
        /*0872*/ 	.byte	0xff
	.zero		1


	//   ....[119]....
        /*0874*/ 	.word	0x000076f0
        /*0878*/ 	.word	0x0000006b
        /*087c*/ 	.word	0x000000d0
        /*0880*/ 	.short	0x010a
        /*0882*/ 	.byte	0xff
	.zero		1


	//   ....[120]....
        /*0884*/ 	.word	0x000077b0
        /*0888*/ 	.word	0x0000006b
        /*088c*/ 	.word	0x000000d0
        /*0890*/ 	.short	0x010a
        /*0892*/ 	.byte	0xff
	.zero		1


	//   ....[121]....
        /*0894*/ 	.word	0x000078f0
        /*0898*/ 	.word	0x00000002
        /*089c*/ 	.word	0x00000000
        /*08a0*/ 	.short	0x0101
        /*08a2*/ 	.byte	0xff
	.zero		1


	//   ....[122]....
        /*08a4*/ 	.word	0x00007bd0
        /*08a8*/ 	.word	0x0000005c
        /*08ac*/ 	.word	0x00000000
        /*08b0*/ 	.short	0x0101
        /*08b2*/ 	.byte	0xff
	.zero		1


	//   ....[123]....
        /*08b4*/ 	.word	0x00008590
        /*08b8*/ 	.word	0x00000003
        /*08bc*/ 	.word	0x00000170
        /*08c0*/ 	.short	0x010a
        /*08c2*/ 	.byte	0xff
	.zero		1


	//   ....[124]....
        /*08c4*/ 	.word	0x000085f0
        /*08c8*/ 	.word	0x00000000
        /*08cc*/ 	.word	0x00000068
        /*08d0*/ 	.short	0x010a
        /*08d2*/ 	.byte	0xff
	.zero		1


	//   ....[125]....
        /*08d4*/ 	.word	0x00008650
        /*08d8*/ 	.word	0x00000000
        /*08dc*/ 	.word	0x00000068
        /*08e0*/ 	.short	0x010a
        /*08e2*/ 	.byte	0xff
	.zero		1


	//   ....[126]....
        /*08e4*/ 	.word	0x000086a0
        /*08e8*/ 	.word	0x00000003
        /*08ec*/ 	.word	0x00000100
        /*08f0*/ 	.short	0x010a
        /*08f2*/ 	.byte	0xff
	.zero		1


	//   ....[127]....
        /*08f4*/ 	.word	0x00008700
        /*08f8*/ 	.word	0x00000000
        /*08fc*/ 	.word	0x00000000
        /*0900*/ 	.short	0x010a
        /*0902*/ 	.byte	0xff
	.zero		1


	//   ....[128]....
        /*0904*/ 	.word	0x00008760
        /*0908*/ 	.word	0x00000000
        /*090c*/ 	.word	0x00000000
        /*0910*/ 	.short	0x010a
        /*0912*/ 	.byte	0xff
	.zero		1


	//   ....[129]....
        /*0914*/ 	.word	0x000087c0
        /*0918*/ 	.word	0x00000000
        /*091c*/ 	.word	0x00000000
        /*0920*/ 	.short	0x010a
        /*0922*/ 	.byte	0xff
	.zero		1


	//   ....[130]....
        /*0924*/ 	.word	0x00008820
        /*0928*/ 	.word	0x00000000
        /*092c*/ 	.word	0x00000000
        /*0930*/ 	.short	0x010a
        /*0932*/ 	.byte	0xff
	.zero		1


	//   ....[131]....
        /*0934*/ 	.word	0x00008880
        /*0938*/ 	.word	0x00000000
        /*093c*/ 	.word	0x00000000
        /*0940*/ 	.short	0x010a
        /*0942*/ 	.byte	0xff
	.zero		1


	//   ....[132]....
        /*0944*/ 	.word	0x000088e0
        /*0948*/ 	.word	0x00000000
        /*094c*/ 	.word	0x00000000
        /*0950*/ 	.short	0x010a
        /*0952*/ 	.byte	0xff
	.zero		1


	//   ....[133]....
        /*0954*/ 	.word	0x00008940
        /*0958*/ 	.word	0x00000000
        /*095c*/ 	.word	0x00000000
        /*0960*/ 	.short	0x010a
        /*0962*/ 	.byte	0xff
	.zero		1


	//   ....[134]....
        /*0964*/ 	.word	0x000089a0
        /*0968*/ 	.word	0x00000000
        /*096c*/ 	.word	0x00000000
        /*0970*/ 	.short	0x010a
        /*0972*/ 	.byte	0xff
	.zero		1


	//   ....[135]....
        /*0974*/ 	.word	0x00008a00
        /*0978*/ 	.word	0x00000000
        /*097c*/ 	.word	0x00000000
        /*0980*/ 	.short	0x010a
        /*0982*/ 	.byte	0xff
	.zero		1


	//   ....[136]....
        /*0984*/ 	.word	0x00008a60
        /*0988*/ 	.word	0x00000000
        /*098c*/ 	.word	0x00000000
        /*0990*/ 	.short	0x010a
        /*0992*/ 	.byte	0xff
	.zero		1


	//   ....[137]....
        /*0994*/ 	.word	0x00008ac0
        /*0998*/ 	.word	0x00000000
        /*099c*/ 	.word	0x00000000
        /*09a0*/ 	.short	0x010a
        /*09a2*/ 	.byte	0xff
	.zero		1


	//   ....[138]....
        /*09a4*/ 	.word	0x00008b20
        /*09a8*/ 	.word	0x00000000
        /*09ac*/ 	.word	0x00000000
        /*09b0*/ 	.short	0x010a
        /*09b2*/ 	.byte	0xff
	.zero		1


	//   ....[139]....
        /*09b4*/ 	.word	0x00008b70
        /*09b8*/ 	.word	0x00000002
        /*09bc*/ 	.word	0x00000160
        /*09c0*/ 	.short	0x010a
        /*09c2*/ 	.byte	0xff
	.zero		1


	//   ....[140]....
        /*09c4*/ 	.word	0x00008bd0
        /*09c8*/ 	.word	0x00000002
        /*09cc*/ 	.word	0x00000110
        /*09d0*/ 	.short	0x010a
        /*09d2*/ 	.byte	0xff
	.zero		1


	//   ....[141]....
        /*09d4*/ 	.word	0x00008c20
        /*09d8*/ 	.word	0x00000002
        /*09dc*/ 	.word	0x00000100
        /*09e0*/ 	.short	0x010a
        /*09e2*/ 	.byte	0xff
	.zero		1


	//   ....[142]....
        /*09e4*/ 	.word	0x00008c80
        /*09e8*/ 	.word	0x00000000
        /*09ec*/ 	.word	0x00000110
        /*09f0*/ 	.short	0x010a
        /*09f2*/ 	.byte	0xff
	.zero		1


	//   ....[143]....
        /*09f4*/ 	.word	0x00008ce0
        /*09f8*/ 	.word	0x00000000
        /*09fc*/ 	.word	0x00000008
        /*0a00*/ 	.short	0x010a
        /*0a02*/ 	.byte	0xff
	.zero		1


	//   ....[144]....
        /*0a04*/ 	.word	0x00008dc0
        /*0a08*/ 	.word	0x00000000
        /*0a0c*/ 	.word	0x00000008
        /*0a10*/ 	.short	0x010a
        /*0a12*/ 	.byte	0xff
	.zero		1


	//   ....[145]....
        /*0a14*/ 	.word	0x00008e10
        /*0a18*/ 	.word	0x00000000
        /*0a1c*/ 	.word	0x00000100
        /*0a20*/ 	.short	0x010a
        /*0a22*/ 	.byte	0xff
	.zero		1


	//   ....[146]....
        /*0a24*/ 	.word	0x00008e70
        /*0a28*/ 	.word	0x00000000
        /*0a2c*/ 	.word	0x00000140
        /*0a30*/ 	.short	0x010a
        /*0a32*/ 	.byte	0xff
	.zero		1


	//   ....[147]....
        /*0a34*/ 	.word	0x00008ed0
        /*0a38*/ 	.word	0x00000000
        /*0a3c*/ 	.word	0x00000000
        /*0a40*/ 	.short	0x010a
        /*0a42*/ 	.byte	0xff
	.zero		1


	//   ....[148]....
        /*0a44*/ 	.word	0x00008f30
        /*0a48*/ 	.word	0x00000000
        /*0a4c*/ 	.word	0x00000000
        /*0a50*/ 	.short	0x010a
        /*0a52*/ 	.byte	0xff
	.zero		1


	//   ....[149]....
        /*0a54*/ 	.word	0x00008f90
        /*0a58*/ 	.word	0x00000000
        /*0a5c*/ 	.word	0x00000000
        /*0a60*/ 	.short	0x010a
        /*0a62*/ 	.byte	0xff
	.zero		1


	//   ....[150]....
        /*0a64*/ 	.word	0x00008ff0
        /*0a68*/ 	.word	0x00000000
        /*0a6c*/ 	.word	0x00000000
        /*0a70*/ 	.short	0x010a
        /*0a72*/ 	.byte	0xff
	.zero		1


	//   ....[151]....
        /*0a74*/ 	.word	0x00009050
        /*0a78*/ 	.word	0x00000000
        /*0a7c*/ 	.word	0x00000180
        /*0a80*/ 	.short	0x010a
        /*0a82*/ 	.byte	0xff
	.zero		1


	//   ....[152]....
        /*0a84*/ 	.word	0x000090a0
        /*0a88*/ 	.word	0x0000000c
        /*0a8c*/ 	.word	0x00000100
        /*0a90*/ 	.short	0x010a
        /*0a92*/ 	.byte	0xff
	.zero		1


	//   ....[153]....
        /*0a94*/ 	.word	0x00009100
        /*0a98*/ 	.word	0x00000000
        /*0a9c*/ 	.word	0x000000f8
        /*0aa0*/ 	.short	0x010a
        /*0aa2*/ 	.byte	0xff
	.zero		1


	//   ....[154]....
        /*0aa4*/ 	.word	0x00009160
        /*0aa8*/ 	.word	0x00000000
        /*0aac*/ 	.word	0x000000e0
        /*0ab0*/ 	.short	0x010a
        /*0ab2*/ 	.byte	0xff
	.zero		1


	//   ....[155]....
        /*0ab4*/ 	.word	0x000091c0
        /*0ab8*/ 	.word	0x00000000
        /*0abc*/ 	.word	0x000000e8
        /*0ac0*/ 	.short	0x010a
        /*0ac2*/ 	.byte	0xff
	.zero		1


	//   ....[156]....
        /*0ac4*/ 	.word	0x00009220
        /*0ac8*/ 	.word	0x00000000
        /*0acc*/ 	.word	0x000000e0
        /*0ad0*/ 	.short	0x010a
        /*0ad2*/ 	.byte	0xff
	.zero		1


	//   ....[157]....
        /*0ad4*/ 	.word	0x00009270
        /*0ad8*/ 	.word	0x00000003
        /*0adc*/ 	.word	0x00000100
        /*0ae0*/ 	.short	0x010a
        /*0ae2*/ 	.byte	0xff
	.zero		1


	//   ....[158]....
        /*0ae4*/ 	.word	0x000092c0
        /*0ae8*/ 	.word	0x00000003
        /*0aec*/ 	.word	0x000000d0
        /*0af0*/ 	.short	0x010a
        /*0af2*/ 	.byte	0xff
	.zero		1


	//   ....[159]....
        /*0af4*/ 	.word	0x00009310
        /*0af8*/ 	.word	0x0000005c
        /*0afc*/ 	.word	0x00000120
        /*0b00*/ 	.short	0x010a
        /*0b02*/ 	.byte	0xff
	.zero		1


	//   ....[160]....
        /*0b04*/ 	.word	0x00009360
        /*0b08*/ 	.word	0x0000006b
        /*0b0c*/ 	.word	0x000000d0
        /*0b10*/ 	.short	0x010a
        /*0b12*/ 	.byte	0xff
	.zero		1


	//----- nvinfo : EIATTR_NUM_MBARRIERS
	.align		4
.L_47:
        /*0b14*/ 	.byte	0x03, 0x38
        /*0b16*/ 	.short	0x0031


	//----- nvinfo : EIATTR_EXIT_INSTR_OFFSETS
	.align		4
        /*0b18*/ 	.byte	0x04, 0x1c
        /*0b1a*/ 	.short	(.L_49 - .L_48)


	//   ....[0]....
.L_48:
        /*0b1c*/ 	.word	0x00003150


	//   ....[1]....
        /*0b20*/ 	.word	0x00003640


	//   ....[2]....
        /*0b24*/ 	.word	0x000036a0


	//   ....[3]....
        /*0b28*/ 	.word	0x00004a20


	//   ....[4]....
        /*0b2c*/ 	.word	0x00005900


	//   ....[5]....
        /*0b30*/ 	.word	0x00005940


	//   ....[6]....
        /*0b34*/ 	.word	0x00008580


	//----- nvinfo : EIATTR_MAX_THREADS
	.align		4
.L_49:
        /*0b38*/ 	.byte	0x04, 0x05
        /*0b3a*/ 	.short	(.L_51 - .L_50)
.L_50:
        /*0b3c*/ 	.word	0x00000100
        /*0b40*/ 	.word	0x00000001
        /*0b44*/ 	.word	0x00000001


	//----- nvinfo : EIATTR_CRS_STACK_SIZE
	.align		4
.L_51:
        /*0b48*/ 	.byte	0x04, 0x1e
        /*0b4a*/ 	.short	(.L_53 - .L_52)
.L_52:
        /*0b4c*/ 	.word	0x00000000


	//----- nvinfo : EIATTR_CBANK_PARAM_SIZE
	.align		4
.L_53:
        /*0b50*/ 	.byte	0x03, 0x19
        /*0b52*/ 	.short	0x0800


	//----- nvinfo : EIATTR_PARAM_CBANK
	.align		4
        /*0b54*/ 	.byte	0x04, 0x0a
        /*0b56*/ 	.short	(.L_55 - .L_54)
	.align		4
.L_54:
        /*0b58*/ 	.word	index@(.nv.constant0._ZN7cutlass13device_kernelINS_4gemm6kernel13GemmUniversalIN4cute5tupleIJiiiiEEENS1_10collective13CollectiveMmaINS1_35MainloopSm100TmaUmmaWarpSpecializedILi13ELi2ELi4ENS5_IJNS4_1CILi2EEENSA_ILi4EEENSA_ILi1EEEEEEEENS5_IJNSA_ILi128EEESG_SG_EEENS_12float_e4m3_tENS5_IJlSD_lEEESI_SJ_NS4_8TiledMMAINS4_8MMA_AtomIJNS4_10MMA_TraitsINS4_25SM100_MMA_F8F6F4_2x1SM_SSEJSI_SI_fSG_SG_NS4_17integral_constantINS4_4UMMA5MajorELSQ_0EEESR_NSO_INSP_7ScaleInELSS_0EEEST_EEEEEENS4_6LayoutINS5_IJSD_SD_SD_EEENS5_IJNSA_ILi0EEESY_SY_EEEEENS5_IJNS4_10UnderscoreES11_S11_EEEEENS4_28SM100_TMA_2SM_LOAD_MULTICASTENS4_14ComposedLayoutINS4_7SwizzleILi3ELi4ELi3EEENS4_18smem_ptr_flag_bitsILi8EEENSW_INS5_IJNSA_ILi8EEESG_EEENS5_IJSG_SD_EEEEEEEvNS4_8identityENS4_18SM100_TMA_2SM_LOADES1E_vS1F_EENS_8epilogue10collective18CollectiveEpilogueINS1I_23Sm100TmaWarpSpecializedILi2ELi2ELi32ELb0ELb0EEEJNS5_IJNSA_ILi64EEESG_SG_EEENS5_IJNSW_IS1N_SD_EENSW_INS5_IJNSA_ILi32EEESB_EEENS5_IJSD_S1N_EEEEEEEESI_SJ_SI_SJ_NS1I_6fusion15FusionCallbacksIS1M_NS1V_17LinearCombinationISI_fSI_fLNS_15FloatRoundStyleE2EEES1O_S1U_JEEENS4_5SM1004TMEM4LOAD26SM100_TMEM_LOAD_32dp32b32xENS4_13SM90_TMA_LOADENS15_INS16_ILi1ELi4ELi3EEES19_NSW_INS5_IJS1A_S1Q_EEENS5_IJS1Q_SD_EEEEEEENS4_39AutoVectorizingCopyWithAssumedAlignmentILi128EEENS4_14SM90_TMA_STOREES2A_S2C_S2C_EEEvvEEEEvNT_6ParamsE)
        /*0b5c*/ 	.short	0x0380
        /*0b5e*/ 	.short	0x0800


	//----- nvinfo : EIATTR_SW_WAR
	.align		4
.L_55:
        /*0b60*/ 	.byte	0x04, 0x36
        /*0b62*/ 	.short	(.L_57 - .L_56)
.L_56:
        /*0b64*/ 	.word	0x00000008
.L_57:


//--------------------- .nv.callgraph             --------------------------
	.section	.nv.callgraph,"",@"SHT_CUDA_CALLGRAPH"
	.align	4
	.sectionentsize	8
	.align		4
        /*0000*/ 	.word	0x00000000
	.align		4
        /*0004*/ 	.word	0xffffffff
	.align		4
        /*0008*/ 	.word	index@(_ZN7cutlass13device_kernelINS_4gemm6kernel13GemmUniversalIN4cute5tupleIJiiiiEEENS1_10collective13CollectiveMmaINS1_35MainloopSm100TmaUmmaWarpSpecializedILi13ELi2ELi4ENS5_IJNS4_1CILi2EEENSA_ILi4EEENSA_ILi1EEEEEEEENS5_IJNSA_ILi128EEESG_SG_EEENS_12float_e4m3_tENS5_IJlSD_lEEESI_SJ_NS4_8TiledMMAINS4_8MMA_AtomIJNS4_10MMA_TraitsINS4_25SM100_MMA_F8F6F4_2x1SM_SSEJSI_SI_fSG_SG_NS4_17integral_constantINS4_4UMMA5MajorELSQ_0EEESR_NSO_INSP_7ScaleInELSS_0EEEST_EEEEEENS4_6LayoutINS5_IJSD_SD_SD_EEENS5_IJNSA_ILi0EEESY_SY_EEEEENS5_IJNS4_10UnderscoreES11_S11_EEEEENS4_28SM100_TMA_2SM_LOAD_MULTICASTENS4_14ComposedLayoutINS4_7SwizzleILi3ELi4ELi3EEENS4_18smem_ptr_flag_bitsILi8EEENSW_INS5_IJNSA_ILi8EEESG_EEENS5_IJSG_SD_EEEEEEEvNS4_8identityENS4_18SM100_TMA_2SM_LOADES1E_vS1F_EENS_8epilogue10collective18CollectiveEpilogueINS1I_23Sm100TmaWarpSpecializedILi2ELi2ELi32ELb0ELb0EEEJNS5_IJNSA_ILi64EEESG_SG_EEENS5_IJNSW_IS1N_SD_EENSW_INS5_IJNSA_ILi32EEESB_EEENS5_IJSD_S1N_EEEEEEEESI_SJ_SI_SJ_NS1I_6fusion15FusionCallbacksIS1M_NS1V_17LinearCombinationISI_fSI_fLNS_15FloatRoundStyleE2EEES1O_S1U_JEEENS4_5SM1004TMEM4LOAD26SM100_TMEM_LOAD_32dp32b32xENS4_13SM90_TMA_LOADENS15_INS16_ILi1ELi4ELi3EEES19_NSW_INS5_IJS1A_S1Q_EEENS5_IJS1Q_SD_EEEEEEENS4_39AutoVectorizingCopyWithAssumedAlignmentILi128EEENS4_14SM90_TMA_STOREES2A_S2C_S2C_EEEvvEEEEvNT_6ParamsE)
	.align		4
        /*000c*/ 	.word	index@(__assertfail)
	.align		4
        /*0010*/ 	.word	0x00000000
	.align		4
        /*0014*/ 	.word	0xfffffffe
	.align		4
        /*0018*/ 	.word	0x00000000
	.align		4
        /*001c*/ 	.word	0xfffffffd
	.align		4
        /*0020*/ 	.word	0x00000000
	.align		4
        /*0024*/ 	.word	0xfffffffc


//--------------------- .nv.constant4             --------------------------
	.section	.nv.constant4,"a",@progbits
	.align	8
	.align		8
.nv.constant4:
        /*0000*/ 	.dword	__assertfail
	.align		8
        /*0008*/ 	.dword	__unnamed_1
	.align		8
        /*0010*/ 	.dword	__unnamed_2
	.align		8
        /*0018*/ 	.dword	_ZN40_INTERNAL_1f8ba9f5_4_k_cu_96bbf004_288254cuda3std3__45__cpo5beginE
	.align		8
        /*0020*/ 	.dword	_ZN40_INTERNAL_1f8ba9f5_4_k_cu_96bbf004_288254cuda3std3__45__cpo3endE
	.align		8
        /*0028*/ 	.dword	_ZN40_INTERNAL_1f8ba9f5_4_k_cu_96bbf004_288254cuda3std3__45__cpo6cbeginE
	.align		8
        /*0030*/ 	.dword	_ZN40_INTERNAL_1f8ba9f5_4_k_cu_96bbf004_288254cuda3std3__45__cpo4cendE
	.align		8
        /*0038*/ 	.dword	_ZN40_INTERNAL_1f8ba9f5_4_k_cu_96bbf004_288254cuda3std3__442_GLOBAL__N__1f8ba9f5_4_k_cu_96bbf004_288256ignoreE
	.align		8
        /*0040*/ 	.dword	_ZN40_INTERNAL_1f8ba9f5_4_k_cu_96bbf004_288254cuda3std3__419piecewise_constructE
	.align		8
        /*0048*/ 	.dword	_ZN40_INTERNAL_1f8ba9f5_4_k_cu_96bbf004_288254cuda3std3__48in_placeE
	.align		8
        /*0050*/ 	.dword	_ZN40_INTERNAL_1f8ba9f5_4_k_cu_96bbf004_288254cuda3std6ranges3__45__cpo4swapE
	.align		8
        /*0058*/ 	.dword	_ZN40_INTERNAL_1f8ba9f5_4_k_cu_96bbf004_288254cuda3std6ranges3__45__cpo9iter_moveE
	.align		8
        /*0060*/ 	.dword	_ZN40_INTERNAL_1f8ba9f5_4_k_cu_96bbf004_288254cute7productE
	.align		8
        /*0068*/ 	.dword	_ZN40_INTERNAL_1f8ba9f5_4_k_cu_96bbf004_288254cute1_E
	.align		8
        /*0070*/ 	.dword	$str$25
	.align		8
        /*0078*/ 	.dword	$str$26
	.align		8
        /*0080*/ 	.dword	$str$27
	.align		8
        /*0088*/ 	.dword	$str$28


//--------------------- .text._ZN7cutlass13device_kernelINS_4gemm6kernel13GemmUniversalIN4cute5tupleIJiiiiEEENS1_10collective13CollectiveMmaINS1_35MainloopSm100TmaUmmaWarpSpecializedILi13ELi2ELi4ENS5_IJNS4_1CILi2EEENSA_ILi4EEENSA_ILi1EEEEEEEENS5_IJNSA_ILi128EEESG_SG_EEENS_12float_e4m3_tENS5_IJlSD_lEEESI_SJ_NS4_8TiledMMAINS4_8MMA_AtomIJNS4_10MMA_TraitsINS4_25SM100_MMA_F8F6F4_2x1SM_SSEJSI_SI_fSG_SG_NS4_17integral_constantINS4_4UMMA5MajorELSQ_0EEESR_NSO_INSP_7ScaleInELSS_0EEEST_EEEEEENS4_6LayoutINS5_IJSD_SD_SD_EEENS5_IJNSA_ILi0EEESY_SY_EEEEENS5_IJNS4_10UnderscoreES11_S11_EEEEENS4_28SM100_TMA_2SM_LOAD_MULTICASTENS4_14ComposedLayoutINS4_7SwizzleILi3ELi4ELi3EEENS4_18smem_ptr_flag_bitsILi8EEENSW_INS5_IJNSA_ILi8EEESG_EEENS5_IJSG_SD_EEEEEEEvNS4_8identityENS4_18SM100_TMA_2SM_LOADES1E_vS1F_EENS_8epilogue10collective18CollectiveEpilogueINS1I_23Sm100TmaWarpSpecializedILi2ELi2ELi32ELb0ELb0EEEJNS5_IJNSA_ILi64EEESG_SG_EEENS5_IJNSW_IS1N_SD_EENSW_INS5_IJNSA_ILi32EEESB_EEENS5_IJSD_S1N_EEEEEEEESI_SJ_SI_SJ_NS1I_6fusion15FusionCallbacksIS1M_NS1V_17LinearCombinationISI_fSI_fLNS_15FloatRoundStyleE2EEES1O_S1U_JEEENS4_5SM1004TMEM4LOAD26SM100_TMEM_LOAD_32dp32b32xENS4_13SM90_TMA_LOADENS15_INS16_ILi1ELi4ELi3EEES19_NSW_INS5_IJS1A_S1Q_EEENS5_IJS1Q_SD_EEEEEEENS4_39AutoVectorizingCopyWithAssumedAlignmentILi128EEENS4_14SM90_TMA_STOREES2A_S2C_S2C_EEEvvEEEEvNT_6ParamsE --------------------------
	.section	.text._ZN7cutlass13device_kernelINS_4gemm6kernel13GemmUniversalIN4cute5tupleIJiiiiEEENS1_10collective13CollectiveMmaINS1_35MainloopSm100TmaUmmaWarpSpecializedILi13ELi2ELi4ENS5_IJNS4_1CILi2EEENSA_ILi4EEENSA_ILi1EEEEEEEENS5_IJNSA_ILi128EEESG_SG_EEENS_12float_e4m3_tENS5_IJlSD_lEEESI_SJ_NS4_8TiledMMAINS4_8MMA_AtomIJNS4_10MMA_TraitsINS4_25SM100_MMA_F8F6F4_2x1SM_SSEJSI_SI_fSG_SG_NS4_17integral_constantINS4_4UMMA5MajorELSQ_0EEESR_NSO_INSP_7ScaleInELSS_0EEEST_EEEEEENS4_6LayoutINS5_IJSD_SD_SD_EEENS5_IJNSA_ILi0EEESY_SY_EEEEENS5_IJNS4_10UnderscoreES11_S11_EEEEENS4_28SM100_TMA_2SM_LOAD_MULTICASTENS4_14ComposedLayoutINS4_7SwizzleILi3ELi4ELi3EEENS4_18smem_ptr_flag_bitsILi8EEENSW_INS5_IJNSA_ILi8EEESG_EEENS5_IJSG_SD_EEEEEEEvNS4_8identityENS4_18SM100_TMA_2SM_LOADES1E_vS1F_EENS_8epilogue10collective18CollectiveEpilogueINS1I_23Sm100TmaWarpSpecializedILi2ELi2ELi32ELb0ELb0EEEJNS5_IJNSA_ILi64EEESG_SG_EEENS5_IJNSW_IS1N_SD_EENSW_INS5_IJNSA_ILi32EEESB_EEENS5_IJSD_S1N_EEEEEEEESI_SJ_SI_SJ_NS1I_6fusion15FusionCallbacksIS1M_NS1V_17LinearCombinationISI_fSI_fLNS_15FloatRoundStyleE2EEES1O_S1U_JEEENS4_5SM1004TMEM4LOAD26SM100_TMEM_LOAD_32dp32b32xENS4_13SM90_TMA_LOADENS15_INS16_ILi1ELi4ELi3EEES19_NSW_INS5_IJS1A_S1Q_EEENS5_IJS1Q_SD_EEEEEEENS4_39AutoVectorizingCopyWithAssumedAlignmentILi128EEENS4_14SM90_TMA_STOREES2A_S2C_S2C_EEEvvEEEEvNT_6ParamsE,"ax",@progbits
	.align	128
.text._ZN7cutlass13device_kernelINS_4gemm6kernel13GemmUniversalIN4cute5tupleIJiiiiEEENS1_10collective13CollectiveMmaINS1_35MainloopSm100TmaUmmaWarpSpecializedILi13ELi2ELi4ENS5_IJNS4_1CILi2EEENSA_ILi4EEENSA_ILi1EEEEEEEENS5_IJNSA_ILi128EEESG_SG_EEENS_12float_e4m3_tENS5_IJlSD_lEEESI_SJ_NS4_8TiledMMAINS4_8MMA_AtomIJNS4_10MMA_TraitsINS4_25SM100_MMA_F8F6F4_2x1SM_SSEJSI_SI_fSG_SG_NS4_17integral_constantINS4_4UMMA5MajorELSQ_0EEESR_NSO_INSP_7ScaleInELSS_0EEEST_EEEEEENS4_6LayoutINS5_IJSD_SD_SD_EEENS5_IJNSA_ILi0EEESY_SY_EEEEENS5_IJNS4_10UnderscoreES11_S11_EEEEENS4_28SM100_TMA_2SM_LOAD_MULTICASTENS4_14ComposedLayoutINS4_7SwizzleILi3ELi4ELi3EEENS4_18smem_ptr_flag_bitsILi8EEENSW_INS5_IJNSA_ILi8EEESG_EEENS5_IJSG_SD_EEEEEEEvNS4_8identityENS4_18SM100_TMA_2SM_LOADES1E_vS1F_EENS_8epilogue10collective18CollectiveEpilogueINS1I_23Sm100TmaWarpSpecializedILi2ELi2ELi32ELb0ELb0EEEJNS5_IJNSA_ILi64EEESG_SG_EEENS5_IJNSW_IS1N_SD_EENSW_INS5_IJNSA_ILi32EEESB_EEENS5_IJSD_S1N_EEEEEEEESI_SJ_SI_SJ_NS1I_6fusion15FusionCallbacksIS1M_NS1V_17LinearCombinationISI_fSI_fLNS_15FloatRoundStyleE2EEES1O_S1U_JEEENS4_5SM1004TMEM4LOAD26SM100_TMEM_LOAD_32dp32b32xENS4_13SM90_TMA_LOADENS15_INS16_ILi1ELi4ELi3EEES19_NSW_INS5_IJS1A_S1Q_EEENS5_IJS1Q_SD_EEEEEEENS4_39AutoVectorizingCopyWithAssumedAlignmentILi128EEENS4_14SM90_TMA_STOREES2A_S2C_S2C_EEEvvEEEEvNT_6ParamsE:
        .type           _ZN7cutlass13device_kernelINS_4gemm6kernel13GemmUniversalIN4cute5tupleIJiiiiEEENS1_10collective13CollectiveMmaINS1_35MainloopSm100TmaUmmaWarpSpecializedILi13ELi2ELi4ENS5_IJNS4_1CILi2EEENSA_ILi4EEENSA_ILi1EEEEEEEENS5_IJNSA_ILi128EEESG_SG_EEENS_12float_e4m3_tENS5_IJlSD_lEEESI_SJ_NS4_8TiledMMAINS4_8MMA_AtomIJNS4_10MMA_TraitsINS4_25SM100_MMA_F8F6F4_2x1SM_SSEJSI_SI_fSG_SG_NS4_17integral_constantINS4_4UMMA5MajorELSQ_0EEESR_NSO_INSP_7ScaleInELSS_0EEEST_EEEEEENS4_6LayoutINS5_IJSD_SD_SD_EEENS5_IJNSA_ILi0EEESY_SY_EEEEENS5_IJNS4_10UnderscoreES11_S11_EEEEENS4_28SM100_TMA_2SM_LOAD_MULTICASTENS4_14ComposedLayoutINS4_7SwizzleILi3ELi4ELi3EEENS4_18smem_ptr_flag_bitsILi8EEENSW_INS5_IJNSA_ILi8EEESG_EEENS5_IJSG_SD_EEEEEEEvNS4_8identityENS4_18SM100_TMA_2SM_LOADES1E_vS1F_EENS_8epilogue10collective18CollectiveEpilogueINS1I_23Sm100TmaWarpSpecializedILi2ELi2ELi32ELb0ELb0EEEJNS5_IJNSA_ILi64EEESG_SG_EEENS5_IJNSW_IS1N_SD_EENSW_INS5_IJNSA_ILi32EEESB_EEENS5_IJSD_S1N_EEEEEEEESI_SJ_SI_SJ_NS1I_6fusion15FusionCallbacksIS1M_NS1V_17LinearCombinationISI_fSI_fLNS_15FloatRoundStyleE2EEES1O_S1U_JEEENS4_5SM1004TMEM4LOAD26SM100_TMEM_LOAD_32dp32b32xENS4_13SM90_TMA_LOADENS15_INS16_ILi1ELi4ELi3EEES19_NSW_INS5_IJS1A_S1Q_EEENS5_IJS1Q_SD_EEEEEEENS4_39AutoVectorizingCopyWithAssumedAlignmentILi128EEENS4_14SM90_TMA_STOREES2A_S2C_S2C_EEEvvEEEEvNT_6ParamsE,@function
        .size           _ZN7cutlass13device_kernelINS_4gemm6kernel13GemmUniversalIN4cute5tupleIJiiiiEEENS1_10collective13CollectiveMmaINS1_35MainloopSm100TmaUmmaWarpSpecializedILi13ELi2ELi4ENS5_IJNS4_1CILi2EEENSA_ILi4EEENSA_ILi1EEEEEEEENS5_IJNSA_ILi128EEESG_SG_EEENS_12float_e4m3_tENS5_IJlSD_lEEESI_SJ_NS4_8TiledMMAINS4_8MMA_AtomIJNS4_10MMA_TraitsINS4_25SM100_MMA_F8F6F4_2x1SM_SSEJSI_SI_fSG_SG_NS4_17integral_constantINS4_4UMMA5MajorELSQ_0EEESR_NSO_INSP_7ScaleInELSS_0EEEST_EEEEEENS4_6LayoutINS5_IJSD_SD_SD_EEENS5_IJNSA_ILi0EEESY_SY_EEEEENS5_IJNS4_10UnderscoreES11_S11_EEEEENS4_28SM100_TMA_2SM_LOAD_MULTICASTENS4_14ComposedLayoutINS4_7SwizzleILi3ELi4ELi3EEENS4_18smem_ptr_flag_bitsILi8EEENSW_INS5_IJNSA_ILi8EEESG_EEENS5_IJSG_SD_EEEEEEEvNS4_8identityENS4_18SM100_TMA_2SM_LOADES1E_vS1F_EENS_8epilogue10collective18CollectiveEpilogueINS1I_23Sm100TmaWarpSpecializedILi2ELi2ELi32ELb0ELb0EEEJNS5_IJNSA_ILi64EEESG_SG_EEENS5_IJNSW_IS1N_SD_EENSW_INS5_IJNSA_ILi32EEESB_EEENS5_IJSD_S1N_EEEEEEEESI_SJ_SI_SJ_NS1I_6fusion15FusionCallbacksIS1M_NS1V_17LinearCombinationISI_fSI_fLNS_15FloatRoundStyleE2EEES1O_S1U_JEEENS4_5SM1004TMEM4LOAD26SM100_TMEM_LOAD_32dp32b32xENS4_13SM90_TMA_LOADENS15_INS16_ILi1ELi4ELi3EEES19_NSW_INS5_IJS1A_S1Q_EEENS5_IJS1Q_SD_EEEEEEENS4_39AutoVectorizingCopyWithAssumedAlignmentILi128EEENS4_14SM90_TMA_STOREES2A_S2C_S2C_EEEvvEEEEvNT_6ParamsE,(.L_x_191 - _ZN7cutlass13device_kernelINS_4gemm6kernel13GemmUniversalIN4cute5tupleIJiiiiEEENS1_10collective13CollectiveMmaINS1_35MainloopSm100TmaUmmaWarpSpecializedILi13ELi2ELi4ENS5_IJNS4_1CILi2EEENSA_ILi4EEENSA_ILi1EEEEEEEENS5_IJNSA_ILi128EEESG_SG_EEENS_12float_e4m3_tENS5_IJlSD_lEEESI_SJ_NS4_8TiledMMAINS4_8MMA_AtomIJNS4_10MMA_TraitsINS4_25SM100_MMA_F8F6F4_2x1SM_SSEJSI_SI_fSG_SG_NS4_17integral_constantINS4_4UMMA5MajorELSQ_0EEESR_NSO_INSP_7ScaleInELSS_0EEEST_EEEEEENS4_6LayoutINS5_IJSD_SD_SD_EEENS5_IJNSA_ILi0EEESY_SY_EEEEENS5_IJNS4_10UnderscoreES11_S11_EEEEENS4_28SM100_TMA_2SM_LOAD_MULTICASTENS4_14ComposedLayoutINS4_7SwizzleILi3ELi4ELi3EEENS4_18smem_ptr_flag_bitsILi8EEENSW_INS5_IJNSA_ILi8EEESG_EEENS5_IJSG_SD_EEEEEEEvNS4_8identityENS4_18SM100_TMA_2SM_LOADES1E_vS1F_EENS_8epilogue10collective18CollectiveEpilogueINS1I_23Sm100TmaWarpSpecializedILi2ELi2ELi32ELb0ELb0EEEJNS5_IJNSA_ILi64EEESG_SG_EEENS5_IJNSW_IS1N_SD_EENSW_INS5_IJNSA_ILi32EEESB_EEENS5_IJSD_S1N_EEEEEEEESI_SJ_SI_SJ_NS1I_6fusion15FusionCallbacksIS1M_NS1V_17LinearCombinationISI_fSI_fLNS_15FloatRoundStyleE2EEES1O_S1U_JEEENS4_5SM1004TMEM4LOAD26SM100_TMEM_LOAD_32dp32b32xENS4_13SM90_TMA_LOADENS15_INS16_ILi1ELi4ELi3EEES19_NSW_INS5_IJS1A_S1Q_EEENS5_IJS1Q_SD_EEEEEEENS4_39AutoVectorizingCopyWithAssumedAlignmentILi128EEENS4_14SM90_TMA_STOREES2A_S2C_S2C_EEEvvEEEEvNT_6ParamsE)
        .other          _ZN7cutlass13device_kernelINS_4gemm6kernel13GemmUniversalIN4cute5tupleIJiiiiEEENS1_10collective13CollectiveMmaINS1_35MainloopSm100TmaUmmaWarpSpecializedILi13ELi2ELi4ENS5_IJNS4_1CILi2EEENSA_ILi4EEENSA_ILi1EEEEEEEENS5_IJNSA_ILi128EEESG_SG_EEENS_12float_e4m3_tENS5_IJlSD_lEEESI_SJ_NS4_8TiledMMAINS4_8MMA_AtomIJNS4_10MMA_TraitsINS4_25SM100_MMA_F8F6F4_2x1SM_SSEJSI_SI_fSG_SG_NS4_17integral_constantINS4_4UMMA5MajorELSQ_0EEESR_NSO_INSP_7ScaleInELSS_0EEEST_EEEEEENS4_6LayoutINS5_IJSD_SD_SD_EEENS5_IJNSA_ILi0EEESY_SY_EEEEENS5_IJNS4_10UnderscoreES11_S11_EEEEENS4_28SM100_TMA_2SM_LOAD_MULTICASTENS4_14ComposedLayoutINS4_7SwizzleILi3ELi4ELi3EEENS4_18smem_ptr_flag_bitsILi8EEENSW_INS5_IJNSA_ILi8EEESG_EEENS5_IJSG_SD_EEEEEEEvNS4_8identityENS4_18SM100_TMA_2SM_LOADES1E_vS1F_EENS_8epilogue10collective18CollectiveEpilogueINS1I_23Sm100TmaWarpSpecializedILi2ELi2ELi32ELb0ELb0EEEJNS5_IJNSA_ILi64EEESG_SG_EEENS5_IJNSW_IS1N_SD_EENSW_INS5_IJNSA_ILi32EEESB_EEENS5_IJSD_S1N_EEEEEEEESI_SJ_SI_SJ_NS1I_6fusion15FusionCallbacksIS1M_NS1V_17LinearCombinationISI_fSI_fLNS_15FloatRoundStyleE2EEES1O_S1U_JEEENS4_5SM1004TMEM4LOAD26SM100_TMEM_LOAD_32dp32b32xENS4_13SM90_TMA_LOADENS15_INS16_ILi1ELi4ELi3EEES19_NSW_INS5_IJS1A_S1Q_EEENS5_IJS1Q_SD_EEEEEEENS4_39AutoVectorizingCopyWithAssumedAlignmentILi128EEENS4_14SM90_TMA_STOREES2A_S2C_S2C_EEEvvEEEEvNT_6ParamsE,@"STO_CUDA_ENTRY STV_DEFAULT"
_ZN7cutlass13device_kernelINS_4gemm6kernel13GemmUniversalIN4cute5tupleIJiiiiEEENS1_10collective13CollectiveMmaINS1_35MainloopSm100TmaUmmaWarpSpecializedILi13ELi2ELi4ENS5_IJNS4_1CILi2EEENSA_ILi4EEENSA_ILi1EEEEEEEENS5_IJNSA_ILi128EEESG_SG_EEENS_12float_e4m3_tENS5_IJlSD_lEEESI_SJ_NS4_8TiledMMAINS4_8MMA_AtomIJNS4_10MMA_TraitsINS4_25SM100_MMA_F8F6F4_2x1SM_SSEJSI_SI_fSG_SG_NS4_17integral_constantINS4_4UMMA5MajorELSQ_0EEESR_NSO_INSP_7ScaleInELSS_0EEEST_EEEEEENS4_6LayoutINS5_IJSD_SD_SD_EEENS5_IJNSA_ILi0EEESY_SY_EEEEENS5_IJNS4_10UnderscoreES11_S11_EEEEENS4_28SM100_TMA_2SM_LOAD_MULTICASTENS4_14ComposedLayoutINS4_7SwizzleILi3ELi4ELi3EEENS4_18smem_ptr_flag_bitsILi8EEENSW_INS5_IJNSA_ILi8EEESG_EEENS5_IJSG_SD_EEEEEEEvNS4_8identityENS4_18SM100_TMA_2SM_LOADES1E_vS1F_EENS_8epilogue10collective18CollectiveEpilogueINS1I_23Sm100TmaWarpSpecializedILi2ELi2ELi32ELb0ELb0EEEJNS5_IJNSA_ILi64EEESG_SG_EEENS5_IJNSW_IS1N_SD_EENSW_INS5_IJNSA_ILi32EEESB_EEENS5_IJSD_S1N_EEEEEEEESI_SJ_SI_SJ_NS1I_6fusion15FusionCallbacksIS1M_NS1V_17LinearCombinationISI_fSI_fLNS_15FloatRoundStyleE2EEES1O_S1U_JEEENS4_5SM1004TMEM4LOAD26SM100_TMEM_LOAD_32dp32b32xENS4_13SM90_TMA_LOADENS15_INS16_ILi1ELi4ELi3EEES19_NSW_INS5_IJS1A_S1Q_EEENS5_IJS1Q_SD_EEEEEEENS4_39AutoVectorizingCopyWithAssumedAlignmentILi128EEENS4_14SM90_TMA_STOREES2A_S2C_S2C_EEEvvEEEEvNT_6ParamsE:
[----:B------:R-:W1:Y:S01]  /*0000*/  LDC R1, c[0x0][0x37c] ;  /* 0x0000df00ff017b82 */ /* 0x000e620000000800 */
[----:B------:R-:W2:Y:S01]  /*0010*/  S2R R99, SR_TID.X ;  /* 0x0000000000637919 */ /* 0x000ea20000002100 */
[----:B------:R-:W3:Y:S06]  /*0020*/  LDCU.64 UR8, c[0x0][0x890] ;  /* 0x00011200ff0877ac */ /* 0x000eec0008000a00 */
[----:B------:R-:W4:Y:S01]  /*0030*/  S2UR UR46, SR_CgaCtaId ;  /* 0x00000000002e79c3 */ /* 0x000f220000008800 */
[----:B------:R-:W-:Y:S02]  /*0040*/  PRMT R90, RZ, 0x7610, R90 ;  /* 0x00007610ff5a7816 */ /* 0x000fe4000000005a */
[----:B------:R-:W-:-:S02]  /*0050*/  ELECT P0, URZ, PT ;  /* 0x0000000000ff782f */ /* 0x000fc40003800000 */
[----:B---3--:R-:W-:-:S04]  /*0060*/  ISETP.NE.U32.AND P1, PT, RZ, UR8, PT ;  /* 0x00000008ff007c0c */ /* 0x008fc8000bf25070 */
[----:B------:R-:W-:Y:S01]  /*0070*/  ISETP.NE.AND.EX P2, PT, RZ, UR9, PT, P1 ;  /* 0x00000009ff007c0c */ /* 0x000fe2000bf45310 */
[----:B----4-:R-:W-:Y:S02]  /*0080*/  ULOP3.LUT UR47, UR46, 0x1, URZ, 0xc0, !UPT ;  /* 0x000000012e2f7892 */ /* 0x010fe4000f8ec0ff */
[----:B------:R-:W-:Y:S01]  /*0090*/  ULOP3.LUT UR48, UR46, 0x1, URZ, 0x3c, !UPT ;  /* 0x000000012e307892 */ /* 0x000fe2000f8e3cff */
[----:B--2---:R-:W-:-:S05]  /*00a0*/  SHF.R.U32.HI R91, RZ, 0x5, R99 ;  /* 0x00000005ff5b7819 */ /* 0x004fca0000011663 */
[----:B------:R-:W2:Y:S02]  /*00b0*/  SHFL.IDX PT, R0, R91, RZ, 0x1f ;  /* 0x00001fff5b007589 */ /* 0x000ea400000e0000 */
[----:B--2---:R-:W-:Y:S02]  /*00c0*/  R2UR UR23, R0 ;  /* 0x00000000001772ca */ /* 0x004fe400000e0000 */
[----:B-1----:R-:W-:Y:S05]  /*00d0*/  @P2 BRA `(.L_x_0) ;  /* 0x0000000000302947 */ /* 0x002fea0003800000 */
[----:B------:R-:W1:Y:S02]  /*00e0*/  LDCU.64 UR4, c[0x0][0x888] ;  /* 0x00011100ff0477ac */ /* 0x000e640008000a00 */
[----:B-1----:R-:W-:-:S04]  /*00f0*/  UISETP.NE.U32.AND UP0, UPT, UR4, URZ, UPT ;  /* 0x000000ff0400728c */ /* 0x002fc8000bf05070 */
[----:B------:R-:W-:-:S09]  /*0100*/  UISETP.NE.AND.EX UP0, UPT, UR5, URZ, UPT, UP0 ;  /* 0x000000ff0500728c */ /* 0x000fd2000bf05300 */
[----:B------:R-:W-:Y:S05]  /*0110*/  BRA.U !UP0, `(.L_x_1) ;  /* 0x0000000108147547 */ /* 0x000fea000b800000 */
[----:B------:R-:W1:Y:S01]  /*0120*/  LDC.64 R2, c[0x0][0x888] ;  /* 0x00022200ff027b82 */ /* 0x000e620000000a00 */
[----:B------:R-:W1:Y:S02]  /*0130*/  LDCU.64 UR4, c[0x0][0x358] ;  /* 0x00006b00ff0477ac */ /* 0x000e640008000a00 */
[----:B-1----:R1:W5:Y:S01]  /*0140*/  LDG.E R41, desc[UR4][R2.64] ;  /* 0x0000000402297981 */ /* 0x002362000c1e1900 */
[----:B------:R-:W-:Y:S01]  /*0150*/  HFMA2 R90, -RZ, RZ, 0, 5.9604644775390625e-08 ;  /* 0x00000001ff5a7431 */ /* 0x000fe200000001ff */
[----:B------:R-:W-:Y:S05]  /*0160*/  BRA `(.L_x_0) ;  /* 0x00000000000c7947 */ /* 0x000fea0003800000 */
.L_x_1:
[----:B------:R-:W1:Y:S01]  /*0170*/  LDCU UR4, c[0x0][0x880] ;  /* 0x00011000ff0477ac */ /* 0x000e620008000800 */
[----:B------:R-:W-:Y:S01]  /*0180*/  HFMA2 R90, -RZ, RZ, 0, 5.9604644775390625e-08 ;  /* 0x00000001ff5a7431 */ /* 0x000fe200000001ff */
[----:B-1----:R-:W-:-:S07]  /*0190*/  MOV R41, UR4 ;  /* 0x0000000400297c02 */ /* 0x002fce0008000f00 */
.L_x_0:
[----:B------:R-:W2:Y:S02]  /*01a0*/  LDCU.64 UR4, c[0x0][0x8b0] ;  /* 0x00011600ff0477ac */ /* 0x000ea40008000a00 */
[----:B--2---:R-:W-:-:S04]  /*01b0*/  UISETP.NE.U32.AND UP0, UPT, UR4, URZ, UPT ;  /* 0x000000ff0400728c */ /* 0x004fc8000bf05070 */
[----:B------:R-:W-:-:S09]  /*01c0*/  UISETP.NE.AND.EX UP0, UPT, UR5, URZ, UPT, UP0 ;  /* 0x000000ff0500728c */ /* 0x000fd2000bf05300 */
[----:B------:R-:W-:Y:S05]  /*01d0*/  BRA.U UP0, `(.L_x_2) ;  /* 0x0000000100287547 */ /* 0x000fea000b800000 */
[----:B------:R-:W2:Y:S02]  /*01e0*/  LDCU.64 UR4, c[0x0][0x8a8] ;  /* 0x00011500ff0477ac */ /* 0x000ea40008000a00 */
[----:B--2---:R-:W-:-:S04]  /*01f0*/  UISETP.NE.U32.AND UP0, UPT, UR4, URZ, UPT ;  /* 0x000000ff0400728c */ /* 0x004fc8000bf05070 */
[----:B------:R-:W-:-:S09]  /*0200*/  UISETP.NE.AND.EX UP0, UPT, UR5, URZ, UPT, UP0 ;  /* 0x000000ff0500728c */ /* 0x000fd2000bf05300 */
[----:B------:R-:W-:Y:S05]  /*0210*/  BRA.U !UP0, `(.L_x_3) ;  /* 0x0000000108107547 */ /* 0x000fea000b800000 */
[----:B------:R-:W2:Y:S01]  /*0220*/  LDC.64 R38, c[0x0][0x8a8] ;  /* 0x00022a00ff267b82 */ /* 0x000ea20000000a00 */
[----:B------:R-:W2:Y:S02]  /*0230*/  LDCU.64 UR4, c[0x0][0x358] ;  /* 0x00006b00ff0477ac */ /* 0x000ea40008000a00 */
[----:B--2---:R2:W5:Y:S01]  /*0240*/  LDG.E R38, desc[UR4][R38.64] ;  /* 0x0000000426267981 */ /* 0x004562000c1e1900 */
[----:B------:R-:W-:Y:S05]  /*0250*/  BRA `(.L_x_2) ;  /* 0x0000000000087947 */ /* 0x000fea0003800000 */
.L_x_3:
[----:B------:R-:W2:Y:S02]  /*0260*/  LDCU UR4, c[0x0][0x8a0] ;  /* 0x00011400ff0477ac */ /* 0x000ea40008000800 */
[----:B--2---:R-:W-:Y:S02]  /*0270*/  MOV R38, UR4 ;  /* 0x0000000400267c02 */ /* 0x004fe40008000f00 */
.L_x_2:
[----:B------:R-:W-:Y:S01]  /*0280*/  IMAD.U32 R0, RZ, RZ, UR23 ;  /* 0x00000017ff007e24 */ /* 0x000fe2000f8e00ff */
[----:B------:R-:W-:Y:S04]  /*0290*/  BSSY.RECONVERGENT B0, `(.L_x_4) ;  /* 0x000000c000007945 */ /* 0x000fe80003800200 */
[C---:B------:R-:W-:Y:S02]  /*02a0*/  ISETP.NE.OR P3, PT, R0.reuse, 0x1, !P0 ;  /* 0x000000010000780c */ /* 0x040fe40004765670 */
[----:B------:R-:W-:-:S11]  /*02b0*/  ISETP.NE.OR P2, PT, R0, 0x3, !P0 ;  /* 0x000000030000780c */ /* 0x000fd60004745670 */
[----:B------:R-:W-:Y:S05]  /*02c0*/  @P3 BRA `(.L_x_5) ;  /* 0x0000000000203947 */ /* 0x000fea0003800000 */
[----:B------:R-:W3:Y:S02]  /*02d0*/  LDCU.64 UR4, c[0x0][0x348] ;  /* 0x00006900ff0477ac */ /* 0x000ee40008000a00 */
[----:B---3--:R-:W-:Y:S02]  /*02e0*/  UIADD3 UR6, UP1, UPT, UR4, 0x80, URZ ;  /* 0x0000008004067890 */ /* 0x008fe4000ff3e0ff */
[----:B------:R-:W-:Y:S02]  /*02f0*/  UIADD3 UR4, UP0, UPT, UR4, 0x180, URZ ;  /* 0x0000018004047890 */ /* 0x000fe4000ff1e0ff */
[----:B------:R-:W-:Y:S02]  /*0300*/  UIADD3.X UR7, UPT, UPT, URZ, UR5, URZ, UP1, !UPT ;  /* 0x00000005ff077290 */ /* 0x000fe40008ffe4ff */
[----:B------:R-:W-:-:S07]  /*0310*/  UIADD3.X UR5, UPT, UPT, URZ, UR5, URZ, UP0, !UPT ;  /* 0x00000005ff057290 */ /* 0x000fce00087fe4ff */
[----:B------:R3:W-:Y:S02]  /*0320*/  UTMACCTL.PF [UR6] ;  /* 0x00000000060079b9 */ /* 0x0007e40008040000 */
[----:B------:R3:W-:Y:S02]  /*0330*/  UTMACCTL.PF [UR4] ;  /* 0x00000000040079b9 */ /* 0x0007e40008040000 */
[----:B---3--:R-:W-:Y:S01]  /*0340*/  NOP ;  /* 0x0000000000007918 */ /* 0x008fe20000000000 */
.L_x_5:
[----:B------:R-:W-:Y:S05]  /*0350*/  BSYNC.RECONVERGENT B0 ;  /* 0x0000000000007941 */ /* 0x000fea0003800200 */
.L_x_4:
[----:B------:R-:W-:Y:S04]  /*0360*/  BSSY.RECONVERGENT B0, `(.L_x_6) ;  /* 0x000000a000007945 */ /* 0x000fe80003800200 */
        /* <DEDUP_REMOVED lines=9> */
.L_x_7:
[----:B------:R-:W-:Y:S05]  /*0400*/  BSYNC.RECONVERGENT B0 ;  /* 0x0000000000007941 */ /* 0x000fea0003800200 */
.L_x_6:
[----:B------:R-:W3:Y:S01]  /*0410*/  LDCU.64 UR4, c[0x0][0x888] ;  /* 0x00011100ff0477ac */ /* 0x000ee20008000a00 */
[----:B------:R-:W-:Y:S01]  /*0420*/  ISETP.NE.AND.EX P1, PT, RZ, UR9, PT, P1 ;  /* 0x00000009ff007c0c */ /* 0x000fe2000bf25310 */
[----:B------:R-:W-:Y:S01]  /*0430*/  UPLOP3.LUT UP4, UPT, UPT, UPT, UPT, 0x80, 0x8 ;  /* 0x000000000008789c */ /* 0x000fe20003f8f070 */
[----:B---3--:R-:W-:-:S04]  /*0440*/  ISETP.NE.U32.AND P2, PT, RZ, UR4, PT ;  /* 0x00000004ff007c0c */ /* 0x008fc8000bf45070 */
[----:B------:R-:W-:-:S13]  /*0450*/  ISETP.NE.AND.EX P2, PT, RZ, UR5, PT, P2 ;  /* 0x00000005ff007c0c */ /* 0x000fda000bf45320 */
[----:B------:R-:W-:Y:S05]  /*0460*/  @P2 BRA P1, `(.L_x_8) ;  /* 0x0000000000282947 */ /* 0x000fea0000800000 */
[----:B------:R-:W-:Y:S01]  /*0470*/  UISETP.NE.U32.AND UP0, UPT, UR8, URZ, UPT ;  /* 0x000000ff0800728c */ /* 0x000fe2000bf05070 */
[----:B-----5:R-:W-:Y:S01]  /*0480*/  FSETP.NEU.AND P1, PT, R41, RZ, PT ;  /* 0x000000ff2900720b */ /* 0x020fe20003f2d000 */
[----:B------:R-:W-:Y:S02]  /*0490*/  UISETP.NE.U32.AND UP2, UPT, UR4, URZ, UPT ;  /* 0x000000ff0400728c */ /* 0x000fe4000bf45070 */
[----:B------:R-:W-:Y:S02]  /*04a0*/  UISETP.NE.AND.EX UP1, UPT, UR9, URZ, UPT, UP0 ;  /* 0x000000ff0900728c */ /* 0x000fe4000bf25300 */
[----:B------:R-:W-:-:S04]  /*04b0*/  UISETP.NE.AND.EX UP0, UPT, UR5, URZ, UPT, UP2 ;  /* 0x000000ff0500728c */ /* 0x000fc8000bf05320 */
[----:B------:R-:W-:-:S04]  /*04c0*/  USEL UR4, URZ, 0xffffffff, UP0 ;  /* 0xffffffffff047887 */ /* 0x000fc80008000000 */
[----:B------:R-:W-:Y:S01]  /*04d0*/  VOTEU.ANY UP0, P1 ;  /* 0x0000000000ff7886 */ /* 0x000fe20000800100 */
[----:B------:R-:W-:-:S04]  /*04e0*/  @!UP1 USEL UR4, URZ, 0xffffffff, UP0 ;  /* 0xffffffffff049887 */ /* 0x000fc80008000000 */
[----:B------:R-:W-:-:S04]  /*04f0*/  ULOP3.LUT UR4, UR4, 0x1, URZ, 0xc0, !UPT ;  /* 0x0000000104047892 */ /* 0x000fc8000f8ec0ff */
[----:B------:R-:W-:-:S11]  /*0500*/  UISETP.NE.U32.AND UP4, UPT, UR4, 0x1, UPT ;  /* 0x000000010400788c */ /* 0x000fd6000bf85070 */
.L_x_8:
[----:B------:R-:W3:Y:S01]  /*0510*/  SHFL.IDX PT, R0, R91, RZ, 0x1f ;  /* 0x00001fff5b007589 */ /* 0x000ee200000e0000 */
[----:B------:R-:W-:-:S04]  /*0520*/  UISETP.NE.AND UP0, UPT, UR23, 0x2, UPT ;  /* 0x000000021700788c */ /* 0x000fc8000bf05270 */
[----:B------:R-:W-:Y:S02]  /*0530*/  UISETP.EQ.AND UP1, UPT, UR47, URZ, !UP0 ;  /* 0x000000ff2f00728c */ /* 0x000fe4000c722270 */
[----:B------:R-:W-:-:S04]  /*0540*/  USEL UR41, URZ, 0x1, UP0 ;  /* 0x00000001ff297887 */ /* 0x000fc80008000000 */
[----:B------:R-:W-:Y:S02]  /*0550*/  PLOP3.LUT P3, PT, P0, PT, UP1, 0x80, 0x8 ;  /* 0x000000000008781c */ /* 0x000fe4000076f018 */
[----:B---3--:R-:W-:-:S13]  /*0560*/  ISETP.NE.AND P1, PT, R0, RZ, PT ;  /* 0x000000ff0000720c */ /* 0x008fda0003f25270 */
[----:B------:R-:W-:Y:S05]  /*0570*/  @P1 BRA `(.L_x_9) ;  /* 0x0000000000a81947 */ /* 0x000fea0003800000 */
[----:B------:R-:W-:Y:S01]  /*0580*/  ELECT P1, URZ, PT ;  /* 0x0000000000ff782f */ /* 0x000fe20003820000 */
[----:B------:R-:W-:-:S12]  /*0590*/  BSSY.RECONVERGENT B0, `(.L_x_9) ;  /* 0x0000028000007945 */ /* 0x000fd80003800200 */
[----:B------:R-:W-:Y:S05]  /*05a0*/  @!P1 BRA `(.L_x_10) ;  /* 0x0000000000989947 */ /* 0x000fea0003800000 */
[----:B------:R-:W-:Y:S01]  /*05b0*/  UMOV UR4, 0x400 ;  /* 0x0000040000047882 */ /* 0x000fe20000000000 */
[----:B------:R-:W-:Y:S01]  /*05c0*/  UMOV UR8, 0x1 ;  /* 0x0000000100087882 */ /* 0x000fe20000000000 */
[----:B------:R-:W-:Y:S01]  /*05d0*/  UMOV UR6, 0x4 ;  /* 0x0000000400067882 */ /* 0x000fe20000000000 */
[----:B------:R-:W-:Y:S02]  /*05e0*/  ULEA UR4, UR46, UR4, 0x18 ;  /* 0x000000042e047291 */ /* 0x000fe4000f8ec0ff */
[----:B------:R-:W-:-:S04]  /*05f0*/  UIADD3 UR8, UPT, UPT, -UR8, 0x100000, URZ ;  /* 0x0010000008087890 */ /* 0x000fc8000fffe1ff */
[----:B------:R-:W-:Y:S02]  /*0600*/  USHF.L.U32 UR9, UR8, 0xb, URZ ;  /* 0x0000000b08097899 */ /* 0x000fe400080006ff */
[----:B------:R-:W-:Y:S02]  /*0610*/  USHF.L.U32 UR8, UR8, 0x1, URZ ;  /* 0x0000000108087899 */ /* 0x000fe400080006ff */
[----:B------:R-:W-:-:S04]  /*0620*/  UIADD3 UR6, UPT, UPT, -UR6, 0x100000, URZ ;  /* 0x0010000006067890 */ /* 0x000fc8000fffe1ff */
[----:B------:R-:W-:Y:S02]  /*0630*/  USHF.L.U32 UR7, UR6, 0xb, URZ ;  /* 0x0000000b06077899 */ /* 0x000fe400080006ff */
[----:B------:R-:W-:Y:S01]  /*0640*/  USHF.L.U32 UR6, UR6, 0x1, URZ ;  /* 0x0000000106067899 */ /* 0x000fe200080006ff */
[----:B------:R-:W3:Y:S03]  /*0650*/  FENCE.VIEW.ASYNC.S ;  /* 0x00000000000073c6 */ /* 0x000ee60000000000 */
[----:B---3--:R3:W4:Y:S08]  /*0660*/  SYNCS.EXCH.64 URZ, [UR4], UR8 ;  /* 0x0000000804ff75b2 */ /* 0x0087300008000100 */
[----:B------:R3:W1:Y:S01]  /*0670*/  SYNCS.EXCH.64 URZ, [UR4+0x68], UR6 ;  /* 0x0000680604ff75b2 */ /* 0x0006620008000100 */
        /* <DEDUP_REMOVED lines=23> */
[----:B------:R3:W1:Y:S02]  /*07f0*/  SYNCS.EXCH.64 URZ, [UR4+0xc8], UR6 ;  /* 0x0000c80604ff75b2 */ /* 0x0006640008000100 */
[----:B---34-:R-:W-:Y:S01]  /*0800*/  NOP ;  /* 0x0000000000007918 */ /* 0x018fe20000000000 */
.L_x_10:
[----:B------:R-:W-:Y:S05]  /*0810*/  BSYNC.RECONVERGENT B0 ;  /* 0x0000000000007941 */ /* 0x000fea0003800200 */
.L_x_9:
[----:B------:R-:W3:Y:S01]  /*0820*/  SHFL.IDX PT, R0, R91, RZ, 0x1f ;  /* 0x00001fff5b007589 */ /* 0x000ee200000e0000 */
[----:B------:R-:W-:Y:S01]  /*0830*/  NOP ;  /* 0x0000000000007918 */ /* 0x000fe20000000000 */
[----:B---3--:R-:W-:-:S13]  /*0840*/  ISETP.NE.AND P1, PT, R0, 0x1, PT ;  /* 0x000000010000780c */ /* 0x008fda0003f25270 */
[----:B------:R-:W-:Y:S05]  /*0850*/  @P1 BRA `(.L_x_11) ;  /* 0x0000000000441947 */ /* 0x000fea0003800000 */
        /* <DEDUP_REMOVED lines=10> */
[----:B------:R-:W-:Y:S01]  /*0900*/  ELECT P1, URZ, PT ;  /* 0x0000000000ff782f */ /* 0x000fe20003820000 */
[----:B------:R-:W3:Y:S02]  /*0910*/  FENCE.VIEW.ASYNC.S ;  /* 0x00000000000073c6 */ /* 0x000ee40000000000 */
[----:B---3--:R3:W4:Y:S08]  /*0920*/  SYNCS.EXCH.64 URZ, [UR4+0xd0], UR8 ;  /* 0x0000d00804ff75b2 */ /* 0x0087300008000100 */
[----:B------:R3:W1:Y:S01]  /*0930*/  SYNCS.EXCH.64 URZ, [UR4+0xe0], UR6 ;  /* 0x0000e00604ff75b2 */ /* 0x0006620008000100 */
[----:B------:R3:W1:Y:S01]  /*0940*/  SYNCS.EXCH.64 URZ, [UR4+0xd8], UR8 ;  /* 0x0000d80804ff75b2 */ /* 0x0006620008000100 */
[----:B------:R3:W1:Y:S01]  /*0950*/  SYNCS.EXCH.64 URZ, [UR4+0xe8], UR6 ;  /* 0x0000e80604ff75b2 */ /* 0x0006620008000100 */
[----:B------:R-:W-:Y:S01]  /*0960*/  NOP ;  /* 0x0000000000007918 */ /* 0x000fe20000000000 */
.L_x_11:
[----:B------:R-:W2:Y:S01]  /*0970*/  SHFL.IDX PT, R0, R91, RZ, 0x1f ;  /* 0x00001fff5b007589 */ /* 0x000ea200000e0000 */
[----:B------:R-:W-:Y:S01]  /*0980*/  NOP ;  /* 0x0000000000007918 */ /* 0x000fe20000000000 */
[----:B--2---:R-:W-:-:S13]  /*0990*/  ISETP.NE.AND P1, PT, R0, 0x3, PT ;  /* 0x000000030000780c */ /* 0x004fda0003f25270 */
[----:B------:R-:W-:Y:S05]  /*09a0*/  @P1 BRA `(.L_x_12) ;  /* 0x00000000002c1947 */ /* 0x000fea0003800000 */
[----:B---3--:R-:W-:Y:S01]  /*09b0*/  UMOV UR6, 0x400 ;  /* 0x0000040000067882 */ /* 0x008fe20000000000 */
[----:B------:R-:W-:Y:S01]  /*09c0*/  UMOV UR4, 0x20 ;  /* 0x0000002000047882 */ /* 0x000fe20000000000 */
[----:B------:R-:W-:Y:S02]  /*09d0*/  ULEA UR6, UR46, UR6, 0x18 ;  /* 0x000000062e067291 */ /* 0x000fe4000f8ec0ff */
[----:B------:R-:W-:-:S04]  /*09e0*/  UIADD3 UR4, UPT, UPT, -UR4, 0x100000, URZ ;  /* 0x0010000004047890 */ /* 0x000fc8000fffe1ff */
[----:B------:R-:W-:Y:S02]  /*09f0*/  USHF.L.U32 UR5, UR4, 0xb, URZ ;  /* 0x0000000b04057899 */ /* 0x000fe400080006ff */
[----:B------:R-:W-:Y:S01]  /*0a00*/  USHF.L.U32 UR4, UR4, 0x1, URZ ;  /* 0x0000000104047899 */ /* 0x000fe200080006ff */
[----:B------:R-:W-:Y:S01]  /*0a10*/  ELECT P1, URZ, PT ;  /* 0x0000000000ff782f */ /* 0x000fe20003820000 */
[----:B------:R-:W2:Y:S10]  /*0a20*/  FENCE.VIEW.ASYNC.S ;  /* 0x00000000000073c6 */ /* 0x000eb40000000000 */
[----:B--2---:R2:W3:Y:S01]  /*0a30*/  SYNCS.EXCH.64 URZ, [UR6+0xf0], UR4 ;  /* 0x0000f00406ff75b2 */ /* 0x0044e20008000100 */
[----:B------:R2:W1:Y:S01]  /*0a40*/  SYNCS.EXCH.64 URZ, [UR6+0xf8], UR4 ;  /* 0x0000f80406ff75b2 */ /* 0x0004620008000100 */
[----:B------:R-:W-:Y:S01]  /*0a50*/  NOP ;  /* 0x0000000000007918 */ /* 0x000fe20000000000 */
.L_x_12:
[----:B------:R-:W4:Y:S01]  /*0a60*/  SHFL.IDX PT, R0, R91, RZ, 0x1f ;  /* 0x00001fff5b007589 */ /* 0x000f2200000e0000 */
[----:B------:R-:W-:Y:S01]  /*0a70*/  NOP ;  /* 0x0000000000007918 */ /* 0x000fe20000000000 */
[----:B----4-:R-:W-:-:S13]  /*0a80*/  ISETP.NE.AND P1, PT, R0, 0x4, PT ;  /* 0x000000040000780c */ /* 0x010fda0003f25270 */
[----:B------:R-:W-:Y:S05]  /*0a90*/  @P1 BRA `(.L_x_13) ;  /* 0x0000000000481947 */ /* 0x000fea0003800000 */
[----:B--23--:R-:W-:Y:S01]  /*0aa0*/  UMOV UR4, 0x720 ;  /* 0x0000072000047882 */ /* 0x00cfe20000000000 */
[----:B------:R-:W-:Y:S01]  /*0ab0*/  UMOV UR6, 0x400 ;  /* 0x0000040000067882 */ /* 0x000fe20000000000 */
[----:B------:R-:W-:Y:S01]  /*0ac0*/  USEL UR4, UR4, 0x620, UP4 ;  /* 0x0000062004047887 */ /* 0x000fe2000a000000 */
        /* <DEDUP_REMOVED lines=9> */
[----:B------:R-:W2:Y:S02]  /*0b60*/  FENCE.VIEW.ASYNC.S ;  /* 0x00000000000073c6 */ /* 0x000ea40000000000 */
[----:B--2---:R4:W2:Y:S08]  /*0b70*/  SYNCS.EXCH.64 URZ, [UR6+0x100], UR8 ;  /* 0x0001000806ff75b2 */ /* 0x0048b00008000100 */
[----:B------:R4:W3:Y:S01]  /*0b80*/  SYNCS.EXCH.64 URZ, [UR6+0x110], UR4 ;  /* 0x0001100406ff75b2 */ /* 0x0008e20008000100 */
[----:B------:R4:W1:Y:S01]  /*0b90*/  SYNCS.EXCH.64 URZ, [UR6+0x108], UR8 ;  /* 0x0001080806ff75b2 */ /* 0x0008620008000100 */
[----:B------:R4:W1:Y:S02]  /*0ba0*/  SYNCS.EXCH.64 URZ, [UR6+0x118], UR4 ;  /* 0x0001180406ff75b2 */ /* 0x0008640008000100 */
[----:B----4-:R-:W-:Y:S01]  /*0bb0*/  NOP ;  /* 0x0000000000007918 */ /* 0x010fe20000000000 */
.L_x_13:
[----:B------:R-:W4:Y:S01]  /*0bc0*/  SHFL.IDX PT, R0, R91, RZ, 0x1f ;  /* 0x00001fff5b007589 */ /* 0x000f2200000e0000 */
[----:B------:R-:W-:Y:S01]  /*0bd0*/  NOP ;  /* 0x0000000000007918 */ /* 0x000fe20000000000 */
[----:B----4-:R-:W-:-:S13]  /*0be0*/  ISETP.NE.AND P1, PT, R0, 0x5, PT ;  /* 0x000000050000780c */ /* 0x010fda0003f25270 */
[----:B------:R-:W-:Y:S05]  /*0bf0*/  @P1 BRA `(.L_x_14) ;  /* 0x0000000000541947 */ /* 0x000fea0003800000 */
[----:B--23--:R-:W-:Y:S01]  /*0c00*/  UMOV UR4, 0x400 ;  /* 0x0000040000047882 */ /* 0x00cfe20000000000 */
        /* <DEDUP_REMOVED lines=14> */
[----:B------:R4:W1:Y:S01]  /*0cf0*/  SYNCS.EXCH.64 URZ, [UR4+0x148], UR8 ;  /* 0x0001480804ff75b2 */ /* 0x0008620008000100 */
[----:B------:R4:W1:Y:S01]  /*0d00*/  SYNCS.EXCH.64 URZ, [UR4+0x130], UR6 ;  /* 0x0001300604ff75b2 */ /* 0x0008620008000100 */
[----:B------:R4:W1:Y:S01]  /*0d10*/  SYNCS.EXCH.64 URZ, [UR4+0x150], UR8 ;  /* 0x0001500804ff75b2 */ /* 0x0008620008000100 */
[----:B------:R4:W1:Y:S01]  /*0d20*/  SYNCS.EXCH.64 URZ, [UR4+0x138], UR6 ;  /* 0x0001380604ff75b2 */ /* 0x0008620008000100 */
[----:B------:R4:W1:Y:S02]  /*0d30*/  SYNCS.EXCH.64 URZ, [UR4+0x158], UR8 ;  /* 0x0001580804ff75b2 */ /* 0x0008640008000100 */
[----:B----4-:R-:W-:Y:S01]  /*0d40*/  NOP ;  /* 0x0000000000007918 */ /* 0x010fe20000000000 */
.L_x_14:
[----:B------:R-:W4:Y:S01]  /*0d50*/  SHFL.IDX PT, R0, R91, RZ, 0x1f ;  /* 0x00001fff5b007589 */ /* 0x000f2200000e0000 */
[----:B------:R-:W-:Y:S01]  /*0d60*/  ISETP.NE.OR P0, PT, RZ, UR23, !P0 ;  /* 0x00000017ff007c0c */ /* 0x000fe2000c705670 */
[----:B------:R-:W-:Y:S01]  /*0d70*/  NOP ;  /* 0x0000000000007918 */ /* 0x000fe20000000000 */
[----:B----4-:R-:W-:-:S13]  /*0d80*/  ISETP.NE.AND P1, PT, R0, 0x3, PT ;  /* 0x000000030000780c */ /* 0x010fda0003f25270 */
[----:B------:R-:W-:Y:S05]  /*0d90*/  @P1 BRA `(.L_x_15) ;  /* 0x0000000000341947 */ /* 0x000fea0003800000 */
[----:B--23--:R-:W-:Y:S01]  /*0da0*/  UMOV UR4, 0x400 ;  /* 0x0000040000047882 */ /* 0x00cfe20000000000 */
[----:B------:R-:W-:Y:S01]  /*0db0*/  UMOV UR6, 0x20 ;  /* 0x0000002000067882 */ /* 0x000fe20000000000 */
[----:B------:R-:W-:Y:S02]  /*0dc0*/  ULEA UR4, UR46, UR4, 0x18 ;  /* 0x000000042e047291 */ /* 0x000fe4000f8ec0ff */
[----:B------:R-:W-:-:S04]  /*0dd0*/  UIADD3 UR6, UPT, UPT, -UR6, 0x100000, URZ ;  /* 0x0010000006067890 */ /* 0x000fc8000fffe1ff */
[----:B------:R-:W-:Y:S02]  /*0de0*/  USHF.L.U32 UR7, UR6, 0xb, URZ ;  /* 0x0000000b06077899 */ /* 0x000fe400080006ff */
[----:B------:R-:W-:Y:S01]  /*0df0*/  USHF.L.U32 UR6, UR6, 0x1, URZ ;  /* 0x0000000106067899 */ /* 0x000fe200080006ff */
[----:B------:R-:W-:Y:S01]  /*0e00*/  ELECT P1, URZ, PT ;  /* 0x0000000000ff782f */ /* 0x000fe20003820000 */
[----:B------:R-:W2:Y:S10]  /*0e10*/  FENCE.VIEW.ASYNC.S ;  /* 0x00000000000073c6 */ /* 0x000eb40000000000 */
[----:B--2---:R4:W2:Y:S01]  /*0e20*/  SYNCS.EXCH.64 URZ, [UR4+0x160], UR6 ;  /* 0x0001600604ff75b2 */ /* 0x0048a20008000100 */
[----:B------:R4:W3:Y:S01]  /*0e30*/  SYNCS.EXCH.64 URZ, [UR4+0x170], UR6 ;  /* 0x0001700604ff75b2 */ /* 0x0008e20008000100 */
[----:B------:R4:W1:Y:S01]  /*0e40*/  SYNCS.EXCH.64 URZ, [UR4+0x168], UR6 ;  /* 0x0001680604ff75b2 */ /* 0x0008620008000100 */
[----:B------:R4:W1:Y:S02]  /*0e50*/  SYNCS.EXCH.64 URZ, [UR4+0x178], UR6 ;  /* 0x0001780604ff75b2 */ /* 0x0008640008000100 */
[----:B----4-:R-:W-:Y:S01]  /*0e60*/  NOP ;  /* 0x0000000000007918 */ /* 0x010fe20000000000 */
.L_x_15:
[----:B------:R-:W-:Y:S01]  /*0e70*/  VOTEU.ALL UP0, P0 ;  /* 0x0000000000ff7886 */ /* 0x000fe20000000000 */
[----:B--23--:R-:W-:Y:S01]  /*0e80*/  UMOV UR4, 0x20 ;  /* 0x0000002000047882 */ /* 0x00cfe20000000000 */
[----:B------:R-:W2:Y:S01]  /*0e90*/  LDCU UR7, c[0x0][0x36c] ;  /* 0x00006d80ff0777ac */ /* 0x000ea20008000800 */
[----:B------:R-:W-:Y:S01]  /*0ea0*/  NOP ;  /* 0x0000000000007918 */ /* 0x000fe20000000000 */
[----:B------:R-:W-:Y:S01]  /*0eb0*/  LOP3.LUT R0, R99, 0x1f, RZ, 0xc0, !PT ;  /* 0x0000001f63007812 */ /* 0x000fe200078ec0ff */
[----:B------:R-:W-:Y:S01]  /*0ec0*/  @!UP0 UMOV UR6, 0x400 ;  /* 0x0000040000068882 */ /* 0x000fe20000000000 */
[----:B------:R-:W-:-:S04]  /*0ed0*/  @!UP0 UIADD3 UR4, UPT, UPT, -UR4, 0x100000, URZ ;  /* 0x0010000004048890 */ /* 0x000fc8000fffe1ff */
[----:B------:R-:W-:Y:S02]  /*0ee0*/  @!UP0 USHF.L.U32 UR5, UR4, 0xb, URZ ;  /* 0x0000000b04058899 */ /* 0x000fe400080006ff */
[----:B------:R-:W-:Y:S02]  /*0ef0*/  @!UP0 USHF.L.U32 UR4, UR4, 0x1, URZ ;  /* 0x0000000104048899 */ /* 0x000fe400080006ff */
[----:B------:R-:W-:Y:S01]  /*0f00*/  @!UP0 ULEA UR6, UR46, UR6, 0x18 ;  /* 0x000000062e068291 */ /* 0x000fe2000f8ec0ff */
[----:B------:R-:W-:Y:S01]  /*0f10*/  VOTEU.ALL UP0, P0 ;  /* 0x0000000000ff7886 */ /* 0x000fe20000000000 */
[----:B------:R-:W-:Y:S02]  /*0f20*/  UISETP.NE.AND UP5, UPT, UR23, URZ, UPT ;  /* 0x000000ff1700728c */ /* 0x000fe4000bfa5270 */
[----:B--2---:R-:W-:Y:S01]  /*0f30*/  UISETP.EQ.U32.AND UP6, UPT, UR7, 0x1, UPT ;  /* 0x000000010700788c */ /* 0x004fe2000bfc2070 */
[----:B------:R-:W2:Y:S07]  /*0f40*/  FENCE.VIEW.ASYNC.S ;  /* 0x00000000000073c6 */ /* 0x000eae0000000000 */
[----:B--2---:R2:W3:Y:S01]  /*0f50*/  @!UP0 SYNCS.EXCH.64 URZ, [UR6+0x180], UR4 ;  /* 0x0001800406ff85b2 */ /* 0x0044e20008000100 */
[----:B------:R-:W-:Y:S05]  /*0f60*/  BRA.U !UP6, `(.L_x_16) ;  /* 0x000000010e087547 */ /* 0x000fea000b800000 */
[----:B-1-3--:R-:W-:Y:S01]  /*0f70*/  UCGABAR_ARV ;  /* 0x00000000000079c7 */ /* 0x00afe20008000000 */
[----:B------:R-:W-:Y:S05]  /*0f80*/  BRA `(.L_x_17) ;  /* 0x0000000000047947 */ /* 0x000fea0003800000 */
.L_x_16:
[----:B-1-3--:R-:W-:Y:S01]  /*0f90*/  NOP ;  /* 0x0000000000007918 */ /* 0x00afe20000000000 */
.L_x_17:
[----:B------:R-:W1:Y:S01]  /*0fa0*/  S2UR UR24, SR_CTAID.X ;  /* 0x00000000001879c3 */ /* 0x000e620000002500 */
[----:B------:R-:W-:-:S05]  /*0fb0*/  CS2R.32 R3, SR_CgaSize ;  /* 0x0000000000037805 */ /* 0x000fca0000008a00 */
[----:B------:R-:W-:-:S05]  /*0fc0*/  IMAD R3, R3, -0xa0, RZ ;  /* 0xffffff6003037824 */ /* 0x000fca00078e02ff */
[----:B--2---:R-:W-:-:S14]  /*0fd0*/  R2UR UR5, R3 ;  /* 0x00000000030572ca */ /* 0x004fdc00000e0000 */
[----:B------:R-:W2:Y:S01]  /*0fe0*/  LDCU UR5, c[0x0][UR5+0x2b0] ;  /* 0x00005600050577ac */ /* 0x000ea20008000800 */
[----:B------:R-:W-:-:S05]  /*0ff0*/  CS2R.32 R3, SR_CgaSize ;  /* 0x0000000000037805 */ /* 0x000fca0000008a00 */
[----:B------:R-:W-:-:S05]  /*1000*/  IMAD R3, R3, -0xa0, RZ ;  /* 0xffffff6003037824 */ /* 0x000fca00078e02ff */
[----:B------:R-:W-:-:S14]  /*1010*/  R2UR UR4, R3 ;  /* 0x00000000030472ca */ /* 0x000fdc00000e0000 */
[----:B------:R-:W3:Y:S01]  /*1020*/  LDCU UR4, c[0x0][UR4+0x2b4] ;  /* 0x00005680040477ac */ /* 0x000ee20008000800 */
[----:B------:R-:W4:Y:S01]  /*1030*/  S2UR UR20, SR_CTAID.Y ;  /* 0x00000000001479c3 */ /* 0x000f220000002600 */
[----:B------:R-:W-:-:S05]  /*1040*/  CS2R.32 R3, SR_CgaSize ;  /* 0x0000000000037805 */ /* 0x000fca0000008a00 */
[----:B------:R-:W-:-:S05]  /*1050*/  IMAD R3, R3, -0xa0, RZ ;  /* 0xffffff6003037824 */ /* 0x000fca00078e02ff */
[----:B------:R-:W-:-:S14]  /*1060*/  R2UR UR62, R3 ;  /* 0x00000000033e72ca */ /* 0x000fdc00000e0000 */
[----:B------:R-:W3:Y:S01]  /*1070*/  LDCU UR62, c[0x0][UR62+0x2a0] ;  /* 0x000054003e3e77ac */ /* 0x000ee20008000800 */
[----:B------:R-:W-:-:S05]  /*1080*/  CS2R.32 R3, SR_CgaSize ;  /* 0x0000000000037805 */ /* 0x000fca0000008a00 */
[----:B------:R-:W-:-:S05]  /*1090*/  IMAD R3, R3, -0xa0, RZ ;  /* 0xffffff6003037824 */ /* 0x000fca00078e02ff */
[----:B------:R-:W-:-:S14]  /*10a0*/  R2UR UR61, R3 ;  /* 0x00000000033d72ca */ /* 0x000fdc00000e0000 */
[----:B------:R-:W3:Y:S01]  /*10b0*/  LDCU UR61, c[0x0][UR61+0x2a4] ;  /* 0x000054803d3d77ac */ /* 0x000ee20008000800 */
[----:B------:R-:W-:Y:S01]  /*10c0*/  UISETP.GT.U32.AND UP0, UPT, UR47, 0xffff, UPT ;  /* 0x0000ffff2f00788c */ /* 0x000fe2000bf04070 */
[----:B------:R-:W3:Y:S01]  /*10d0*/  LDCU UR25, c[0x0][0xb24] ;  /* 0x00016480ff1977ac */ /* 0x000ee20008000800 */
[----:B------:R-:W3:Y:S01]  /*10e0*/  LDCU UR42, c[0x0][0xb24] ;  /* 0x00016480ff2a77ac */ /* 0x000ee20008000800 */
[----:B-1----:R-:W-:Y:S01]  /*10f0*/  I2FP.F32.U32 R3, UR24 ;  /* 0x0000001800037c45 */ /* 0x002fe20008201000 */
[----:B------:R-:W1:Y:S04]  /*1100*/  LDCU UR29, c[0x0][0xb30] ;  /* 0x00016600ff1d77ac */ /* 0x000e680008000800 */
[----:B--2---:R-:W-:Y:S01]  /*1110*/  FMUL R3, R3, UR5 ;  /* 0x0000000503037c20 */ /* 0x004fe20008400000 */
[----:B------:R-:W-:Y:S01]  /*1120*/  USHF.L.U32 UR22, UR46, 0xa, URZ ;  /* 0x0000000a2e167899 */ /* 0x000fe200080006ff */
[----:B----4-:R-:W-:Y:S01]  /*1130*/  I2FP.F32.U32 R2, UR20 ;  /* 0x0000001400027c45 */ /* 0x010fe20008201000 */
[----:B------:R-:W-:Y:S01]  /*1140*/  UMOV UR11, 0x55 ;  /* 0x00000055000b7882 */ /* 0x000fe20000000000 */
[----:B------:R-:W-:-:S02]  /*1150*/  USHF.L.U32 UR45, UR24, 0x6, URZ ;  /* 0x00000006182d7899 */ /* 0x000fc400080006ff */
[----:B------:R-:W2:Y:S01]  /*1160*/  F2I.U32.TRUNC.NTZ R3, R3 ;  /* 0x0000000300037305 */ /* 0x000ea2000020f000 */
[----:B------:R-:W-:Y:S01]  /*1170*/  USEL UR21, UR47, 0xffff, !UP0 ;  /* 0x0000ffff2f157887 */ /* 0x000fe2000c000000 */
[----:B---3--:R-:W-:-:S06]  /*1180*/  FMUL R2, R2, UR4 ;  /* 0x0000000402027c20 */ /* 0x008fcc0008400000 */
[----:B------:R-:W3:Y:S01]  /*1190*/  F2I.U32.TRUNC.NTZ R2, R2 ;  /* 0x0000000200027305 */ /* 0x000ee2000020f000 */
[----:B--2---:R-:W-:Y:S02]  /*11a0*/  R2UR UR4, R3 ;  /* 0x00000000030472ca */ /* 0x004fe400000e0000 */
[----:B------:R-:W-:Y:S02]  /*11b0*/  PRMT R3, RZ, 0x7610, R3 ;  /* 0x00007610ff037816 */ /* 0x000fe40000000003 */
[----:B---3--:R-:W-:Y:S02]  /*11c0*/  R2UR UR6, R2 ;  /* 0x00000000020672ca */ /* 0x008fe400000e0000 */
[----:B------:R-:W-:-:S07]  /*11d0*/  PRMT R2, RZ, 0x7610, R2 ;  /* 0x00007610ff027816 */ /* 0x000fce0000000002 */
[----:B------:R-:W-:-:S04]  /*11e0*/  UIADD3 UR5, UPT, UPT, -UR4, URZ, URZ ;  /* 0x000000ff04057290 */ /* 0x000fc8000fffe1ff */
[----:B------:R-:W-:Y:S02]  /*11f0*/  UIMAD UR62, UR62, UR5, UR24 ;  /* 0x000000053e3e72a4 */ /* 0x000fe4000f8e0218 */
[----:B------:R-:W-:-:S04]  /*1200*/  UIADD3 UR4, UPT, UPT, -UR6, URZ, URZ ;  /* 0x000000ff06047290 */ /* 0x000fc8000fffe1ff */
[----:B------:R-:W-:Y:S01]  /*1210*/  UIMAD UR61, UR61, UR4, UR20 ;  /* 0x000000043d3d72a4 */ /* 0x000fe2000f8e0214 */
[----:B-1----:R-:W-:Y:S11]  /*1220*/  BRA.U UP5, `(.L_x_18) ;  /* 0x00000001055c7547 */ /* 0x002ff6000b800000 */
[----:B------:R-:W-:Y:S02]  /*1230*/  UISETP.GT.U32.AND UP0, UPT, UR62, 0x1, UPT ;  /* 0x000000013e00788c */ /* 0x000fe4000bf04070 */
[----:B------:R-:W-:Y:S02]  /*1240*/  ULOP3.LUT UR10, UR62, 0xfffffffe, URZ, 0xc0, !UPT ;  /* 0xfffffffe3e0a7892 */ /* 0x000fe4000f8ec0ff */
[----:B------:R-:W-:Y:S02]  /*1250*/  UISETP.NE.AND UP3, UPT, UR61, URZ, UP0 ;  /* 0x000000ff3d00728c */ /* 0x000fe40008765270 */
[----:B------:R-:W-:Y:S02]  /*1260*/  UISETP.NE.AND UP2, UPT, UR61, 0x1, UP0 ;  /* 0x000000013d00788c */ /* 0x000fe40008745270 */
[----:B------:R-:W-:Y:S02]  /*1270*/  UISETP.NE.AND UP1, UPT, UR61, 0x2, UP0 ;  /* 0x000000023d00788c */ /* 0x000fe40008725270 */
[----:B------:R-:W-:-:S02]  /*1280*/  UISETP.NE.AND UP0, UPT, UR61, 0x3, UP0 ;  /* 0x000000033d00788c */ /* 0x000fc40008705270 */
[----:B------:R-:W-:Y:S02]  /*1290*/  USEL UR6, URZ, 0x1, UP3 ;  /* 0x00000001ff067887 */ /* 0x000fe40009800000 */
[----:B------:R-:W-:Y:S02]  /*12a0*/  USEL UR5, URZ, 0x4, UP2 ;  /* 0x00000004ff057887 */ /* 0x000fe40009000000 */
[----:B------:R-:W-:Y:S02]  /*12b0*/  USEL UR4, URZ, 0x10, UP1 ;  /* 0x00000010ff047887 */ /* 0x000fe40008800000 */
[----:B------:R-:W-:Y:S02]  /*12c0*/  USEL UR9, URZ, 0x40, UP0 ;  /* 0x00000040ff097887 */ /* 0x000fe40008000000 */
[----:B------:R-:W-:Y:S02]  /*12d0*/  USEL UR8, URZ, 0x2, UP3 ;  /* 0x00000002ff087887 */ /* 0x000fe40009800000 */
[----:B------:R-:W-:-:S02]  /*12e0*/  UIADD3 UR4, UPT, UPT, UR4, UR5, UR6 ;  /* 0x0000000504047290 */ /* 0x000fc4000fffe006 */
[----:B------:R-:W-:Y:S02]  /*12f0*/  USEL UR6, URZ, 0x20, UP1 ;  /* 0x00000020ff067887 */ /* 0x000fe40008800000 */
[----:B------:R-:W-:Y:S02]  /*1300*/  USEL UR7, URZ, 0x8, UP2 ;  /* 0x00000008ff077887 */ /* 0x000fe40009000000 */
[----:B------:R-:W-:Y:S02]  /*1310*/  UIADD3 UR5, UPT, UPT, UR8, UR9, UR4 ;  /* 0x0000000908057290 */ /* 0x000fe4000fffe004 */
[----:B------:R-:W-:Y:S02]  /*1320*/  ULEA UR4, UR61, UR10, 0x1 ;  /* 0x0000000a3d047291 */ /* 0x000fe4000f8e08ff */
[----:B------:R-:W-:Y:S02]  /*1330*/  USEL UR8, URZ, 0x80, UP0 ;  /* 0x00000080ff087887 */ /* 0x000fe40008000000 */
[----:B------:R-:W-:-:S03]  /*1340*/  UIADD3 UR5, UPT, UPT, UR6, UR7, UR5 ;  /* 0x0000000706057290 */ /* 0x000fc6000fffe005 */
[----:B------:R-:W-:Y:S01]  /*1350*/  UMOV UR6, 0x3 ;  /* 0x0000000300067882 */ /* 0x000fe20000000000 */
[----:B------:R-:W-:Y:S02]  /*1360*/  UIADD3 UR5, UPT, UPT, UR5, UR8, URZ ;  /* 0x0000000805057290 */ /* 0x000fe4000fffe0ff */
[----:B------:R-:W-:-:S04]  /*1370*/  USHF.L.U32 UR4, UR6, UR4, URZ ;  /* 0x0000000406047299 */ /* 0x000fc800080006ff */
[----:B------:R-:W-:Y:S02]  /*1380*/  MOV R3, UR5 ;  /* 0x0000000500037c02 */ /* 0x000fe40008000f00 */
[----:B------:R-:W-:-:S07]  /*1390*/  MOV R2, UR4 ;  /* 0x0000000400027c02 */ /* 0x000fce0008000f00 */
.L_x_18:
[----:B------:R-:W1:Y:S01]  /*13a0*/  S2UR UR36, SR_CTAID.Z ;  /* 0x00000000002479c3 */ /* 0x000e620000002700 */
[----:B------:R-:W-:Y:S02]  /*13b0*/  UISETP.GE.AND UP0, UPT, UR25, 0x1, UPT ;  /* 0x000000011900788c */ /* 0x000fe4000bf06270 */
[----:B------:R-:W-:Y:S02]  /*13c0*/  ULOP3.LUT UR21, UR21, 0xffff, URZ, 0xc0, !UPT ;  /* 0x0000ffff15157892 */ /* 0x000fe4000f8ec0ff */
[----:B------:R-:W-:Y:S02]  /*13d0*/  UISETP.NE.AND UP3, UPT, UR23, 0x2, UPT ;  /* 0x000000021700788c */ /* 0x000fe4000bf65270 */
[----:B------:R-:W-:Y:S02]  /*13e0*/  ULOP3.LUT UR22, UR22, 0x1800, URZ, 0xc0, !UPT ;  /* 0x0000180016167892 */ /* 0x000fe4000f8ec0ff */
[----:B------:R-:W-:Y:S02]  /*13f0*/  ULOP3.LUT UR45, UR45, 0x40, URZ, 0xc0, !UPT ;  /* 0x000000402d2d7892 */ /* 0x000fe4000f8ec0ff */
[----:B------:R-:W-:Y:S01]  /*1400*/  USHF.L.U32 UR21, UR11, UR21, URZ ;  /* 0x000000150b157299 */ /* 0x000fe200080006ff */
[----:B------:R-:W-:Y:S11]  /*1410*/  BRA.U !UP0, `(.L_x_19) ;  /* 0x0000000108d47547 */ /* 0x000ff6000b800000 */
[----:B------:R-:W2:Y:S01]  /*1420*/  LDCU.128 UR12, c[0x0][0xb10] ;  /* 0x00016200ff0c77ac */ /* 0x000ea20008000c00 */
[----:B------:R-:W3:Y:S01]  /*1430*/  LDCU UR6, c[0x0][0x370] ;  /* 0x00006e00ff0677ac */ /* 0x000ee20008000800 */
[----:B------:R-:W4:Y:S01]  /*1440*/  LDCU UR5, c[0x0][0x374] ;  /* 0x00006e80ff0577ac */ /* 0x000f220008000800 */
[----:B------:R-:W1:Y:S01]  /*1450*/  LDCU UR28, c[0x0][0xb0c] ;  /* 0x00016180ff1c77ac */ /* 0x000e620008000800 */
[----:B------:R-:W1:Y:S01]  /*1460*/  LDCU UR7, c[0x0][0xb20] ;  /* 0x00016400ff0777ac */ /* 0x000e620008000800 */
[----:B------:R-:W1:Y:S01]  /*1470*/  LDCU.64 UR8, c[0x0][0xb28] ;  /* 0x00016500ff0877ac */ /* 0x000e620008000a00 */
[----:B--2---:R-:W-:Y:S02]  /*1480*/  UISETP.NE.AND UP0, UPT, UR14, 0x1, UPT ;  /* 0x000000010e00788c */ /* 0x004fe4000bf05270 */
[----:B----4-:R-:W-:Y:S02]  /*1490*/  UIMAD.WIDE.U32 UR10, UR5, UR15, URZ ;  /* 0x0000000f050a72a5 */ /* 0x010fe4000f8e00ff */
[----:B---3--:R-:W-:-:S02]  /*14a0*/  UIMAD.WIDE.U32 UR18, UR6, UR12, URZ ;  /* 0x0000000c061272a5 */ /* 0x008fc4000f8e00ff */
[----:B-1----:R-:W-:Y:S02]  /*14b0*/  UISETP.NE.AND UP1, UPT, UR28, 0x1, UPT ;  /* 0x000000011c00788c */ /* 0x002fe4000bf25270 */
[----:B------:R-:W-:Y:S01]  /*14c0*/  UISETP.NE.AND UP2, UPT, UR25, 0x1, UPT ;  /* 0x000000011900788c */ /* 0x000fe2000bf45270 */
[----:B------:R-:W-:Y:S02]  /*14d0*/  UMOV UR10, UR11 ;  /* 0x0000000b000a7c82 */ /* 0x000fe40008000000 */
[----:B------:R-:W-:Y:S01]  /*14e0*/  UMOV UR18, UR19 ;  /* 0x0000001300127c82 */ /* 0x000fe20008000000 */
[----:B------:R-:W-:Y:S02]  /*14f0*/  @UP0 USHF.R.U32.HI UR5, URZ, UR7, UR10 ;  /* 0x00000007ff050299 */ /* 0x000fe4000801160a */
[----:B------:R-:W-:Y:S02]  /*1500*/  UIMAD.WIDE.U32 UR26, UR20, UR15, URZ ;  /* 0x0000000f141a72a5 */ /* 0x000fe4000f8e00ff */
[----:B------:R-:W-:-:S02]  /*1510*/  UIMAD.WIDE.U32 UR10, UR5, UR8, URZ ;  /* 0x00000008050a72a5 */ /* 0x000fc4000f8e00ff */
[----:B------:R-:W-:Y:S02]  /*1520*/  @UP1 USHF.R.U32.HI UR6, URZ, UR13, UR18 ;  /* 0x0000000dff061299 */ /* 0x000fe40008011612 */
[----:B------:R-:W-:Y:S02]  /*1530*/  UIMAD.WIDE.U32 UR16, UR24, UR12, URZ ;  /* 0x0000000c181072a5 */ /* 0x000fe4000f8e00ff */
[----:B------:R-:W-:Y:S01]  /*1540*/  UIMAD.WIDE.U32 UR18, UR6, UR8, URZ ;  /* 0x00000008061272a5 */ /* 0x000fe2000f8e00ff */
[----:B------:R-:W-:Y:S01]  /*1550*/  UMOV UR4, UR27 ;  /* 0x0000001b00047c82 */ /* 0x000fe20008000000 */
[----:B------:R-:W-:Y:S01]  /*1560*/  UMOV UR10, UR11 ;  /* 0x0000000b000a7c82 */ /* 0x000fe20008000000 */
[----:B------:R-:W-:Y:S02]  /*1570*/  USHF.R.U32.HI UR4, URZ, UR7, UR4 ;  /* 0x00000007ff047299 */ /* 0x000fe40008011604 */
[----:B------:R-:W-:Y:S02]  /*1580*/  @UP2 USHF.R.U32.HI UR5, URZ, UR9, UR10 ;  /* 0x00000009ff052299 */ /* 0x000fe4000801160a */
[----:B------:R-:W-:Y:S01]  /*1590*/  UMOV UR7, UR19 ;  /* 0x0000001300077c82 */ /* 0x000fe20008000000 */
[----:B------:R-:W-:Y:S01]  /*15a0*/  UMOV UR16, UR17 ;  /* 0x0000001100107c82 */ /* 0x000fe20008000000 */
[----:B------:R-:W-:-:S02]  /*15b0*/  @UP2 USHF.R.U32.HI UR6, URZ, UR9, UR7 ;  /* 0x00000009ff062299 */ /* 0x000fc40008011607 */
[----:B------:R-:W-:Y:S02]  /*15c0*/  USHF.R.U32.HI UR13, URZ, UR13, UR16 ;  /* 0x0000000dff0d7299 */ /* 0x000fe40008011610 */
[----:B------:R-:W-:Y:S02]  /*15d0*/  USEL UR4, UR20, UR4, !UP0 ;  /* 0x0000000414047287 */ /* 0x000fe4000c000000 */
[----:B------:R-:W-:Y:S02]  /*15e0*/  UIMAD UR7, UR5, UR25, URZ ;  /* 0x00000019050772a4 */ /* 0x000fe4000f8e02ff */
[----:B------:R-:W-:Y:S02]  /*15f0*/  USEL UR5, UR24, UR13, !UP1 ;  /* 0x0000000d18057287 */ /* 0x000fe4000c800000 */
[----:B------:R-:W-:Y:S02]  /*1600*/  UIMAD UR12, UR6, UR25, URZ ;  /* 0x00000019060c72a4 */ /* 0x000fe4000f8e02ff */
[----:B------:R-:W-:-:S02]  /*1610*/  UISETP.GE.AND UP0, UPT, UR4, UR7, UPT ;  /* 0x000000070400728c */ /* 0x000fc4000bf06270 */
[----:B------:R-:W-:Y:S02]  /*1620*/  UIMAD.WIDE.U32 UR10, UR4, UR8, URZ ;  /* 0x00000008040a72a5 */ /* 0x000fe4000f8e00ff */
[----:B------:R-:W-:Y:S02]  /*1630*/  UISETP.GE.OR UP0, UPT, UR5, UR12, UP0 ;  /* 0x0000000c0500728c */ /* 0x000fe40008706670 */
[----:B------:R-:W-:Y:S02]  /*1640*/  UIMAD.WIDE.U32 UR12, UR5, UR8, URZ ;  /* 0x00000008050c72a5 */ /* 0x000fe4000f8e00ff */
[----:B------:R-:W-:Y:S01]  /*1650*/  UIADD3 UR10, UPT, UPT, -UR4, URZ, URZ ;  /* 0x000000ff040a7290 */ /* 0x000fe2000fffe1ff */
[----:B------:R-:W-:Y:S01]  /*1660*/  UMOV UR8, UR11 ;  /* 0x0000000b00087c82 */ /* 0x000fe20008000000 */
[----:B------:R-:W-:Y:S02]  /*1670*/  UIADD3 UR11, UPT, UPT, -UR5, URZ, URZ ;  /* 0x000000ff050b7290 */ /* 0x000fe4000fffe1ff */
[----:B------:R-:W-:-:S03]  /*1680*/  USHF.R.U32.HI UR8, URZ, UR9, UR8 ;  /* 0x00000009ff087299 */ /* 0x000fc60008011608 */
[----:B------:R-:W-:Y:S01]  /*1690*/  @!UP0 UMOV UR7, UR13 ;  /* 0x0000000d00078c82 */ /* 0x000fe20008000000 */
[----:B------:R-:W-:Y:S02]  /*16a0*/  UIMAD UR20, UR14, UR10, UR20 ;  /* 0x0000000a0e1472a4 */ /* 0x000fe4000f8e0214 */
[----:B------:R-:W-:Y:S02]  /*16b0*/  USEL UR8, UR4, UR8, !UP2 ;  /* 0x0000000804087287 */ /* 0x000fe4000d000000 */
[----:B------:R-:W-:Y:S02]  /*16c0*/  @!UP0 USHF.R.U32.HI UR7, URZ, UR9, UR7 ;  /* 0x00000009ff078299 */ /* 0x000fe40008011607 */
[----:B------:R-:W-:Y:S02]  /*16d0*/  UIADD3 UR9, UPT, UPT, -UR8, URZ, URZ ;  /* 0x000000ff08097290 */ /* 0x000fe4000fffe1ff */
[----:B------:R-:W-:Y:S02]  /*16e0*/  @!UP0 USEL UR7, UR5, UR7, !UP2 ;  /* 0x0000000705078287 */ /* 0x000fe4000d000000 */
[----:B------:R-:W-:-:S02]  /*16f0*/  UIMAD UR9, UR25, UR9, UR4 ;  /* 0x00000009190972a4 */ /* 0x000fc4000f8e0204 */
[----:B------:R-:W-:Y:S02]  /*1700*/  @!UP0 UIADD3 UR8, UPT, UPT, UR8, -UR7, URZ ;  /* 0x8000000708088290 */ /* 0x000fe4000fffe0ff */
[----:B------:R-:W-:Y:S02]  /*1710*/  @!UP0 UIMAD UR6, UR9, UR6, UR7 ;  /* 0x00000006090682a4 */ /* 0x000fe4000f8e0207 */
[----:B------:R-:W-:Y:S02]  /*1720*/  @!UP0 UIMAD UR4, UR8, UR25, UR5 ;  /* 0x00000019080482a4 */ /* 0x000fe4000f8e0205 */
[----:B------:R-:W-:Y:S02]  /*1730*/  UIMAD UR24, UR28, UR11, UR24 ;  /* 0x0000000b1c1872a4 */ /* 0x000fe4000f8e0218 */
[----:B------:R-:W-:Y:S01]  /*1740*/  UIMAD UR20, UR4, UR14, UR20 ;  /* 0x0000000e041472a4 */ /* 0x000fe2000f8e0214 */
[----:B------:R-:W-:Y:S02]  /*1750*/  @!UP0 UMOV UR5, UR6 ;  /* 0x0000000600058c82 */ /* 0x000fe40008000000 */
[----:B------:R-:W-:-:S12]  /*1760*/  UIMAD UR24, UR5, UR28, UR24 ;  /* 0x0000001c051872a4 */ /* 0x000fd8000f8e0218 */
.L_x_19:
[----:B------:R-:W-:-:S09]  /*1770*/  UISETP.NE.AND UP0, UPT, UR29, 0x1, UPT ;  /* 0x000000011d00788c */ /* 0x000fd2000bf05270 */
[----:B------:R-:W-:Y:S05]  /*1780*/  BRA.U UP0, `(.L_x_20) ;  /* 0x0000000100447547 */ /* 0x000fea000b800000 */
[----:B------:R-:W2:Y:S01]  /*1790*/  LDCU.128 UR8, c[0x0][0xb10] ;  /* 0x00016200ff0877ac */ /* 0x000ea20008000c00 */
[----:B------:R-:W3:Y:S01]  /*17a0*/  LDCU UR12, c[0x0][0xb0c] ;  /* 0x00016180ff0c77ac */ /* 0x000ee20008000800 */
[----:B------:R-:W4:Y:S01]  /*17b0*/  LDCU UR13, c[0x0][0xb20] ;  /* 0x00016400ff0d77ac */ /* 0x000f220008000800 */
[----:B--2---:R-:W-:Y:S02]  /*17c0*/  UIMAD.WIDE.U32 UR6, UR24, UR8, URZ ;  /* 0x00000008180672a5 */ /* 0x004fe4000f8e00ff */
[----:B------:R-:W-:Y:S02]  /*17d0*/  UIMAD.WIDE.U32 UR4, UR20, UR11, URZ ;  /* 0x0000000b140472a5 */ /* 0x000fe4000f8e00ff */
[----:B---3--:R-:W-:Y:S02]  /*17e0*/  UISETP.NE.AND UP1, UPT, UR12, 0x1, UPT ;  /* 0x000000010c00788c */ /* 0x008fe4000bf25270 */
[----:B------:R-:W-:Y:S01]  /*17f0*/  UISETP.NE.AND UP0, UPT, UR10, 0x1, UPT ;  /* 0x000000010a00788c */ /* 0x000fe2000bf05270 */
[----:B------:R-:W-:-:S02]  /*1800*/  UMOV UR6, UR7 ;  /* 0x0000000700067c82 */ /* 0x000fc40008000000 */
[----:B------:R-:W-:Y:S01]  /*1810*/  UMOV UR4, UR5 ;  /* 0x0000000500047c82 */ /* 0x000fe20008000000 */
[----:B------:R-:W-:Y:S02]  /*1820*/  USHF.R.U32.HI UR6, URZ, UR9, UR6 ;  /* 0x00000009ff067299 */ /* 0x000fe40008011606 */
[----:B----4-:R-:W-:Y:S02]  /*1830*/  USHF.R.U32.HI UR4, URZ, UR13, UR4 ;  /* 0x0000000dff047299 */ /* 0x010fe40008011604 */
[----:B------:R-:W-:Y:S02]  /*1840*/  USEL UR5, UR24, UR6, !UP1 ;  /* 0x0000000618057287 */ /* 0x000fe4000c800000 */
[----:B------:R-:W-:-:S04]  /*1850*/  USEL UR4, UR20, UR4, !UP0 ;  /* 0x0000000414047287 */ /* 0x000fc8000c000000 */
[----:B------:R-:W-:Y:S02]  /*1860*/  UIADD3 UR6, UPT, UPT, UR5, -UR4, URZ ;  /* 0x8000000405067290 */ /* 0x000fe4000fffe0ff */
[----:B------:R-:W-:Y:S02]  /*1870*/  UIADD3 UR4, UPT, UPT, -UR5, UR4, URZ ;  /* 0x0000000405047290 */ /* 0x000fe4000fffe1ff */
[----:B------:R-:W-:Y:S02]  /*1880*/  UIMAD UR20, UR6, UR10, UR20 ;  /* 0x0000000a061472a4 */ /* 0x000fe4000f8e0214 */
[----:B------:R-:W-:-:S12]  /*1890*/  UIMAD UR24, UR4, UR12, UR24 ;  /* 0x0000000c041872a4 */ /* 0x000fd8000f8e0218 */
.L_x_20:
[----:B------:R-:W-:Y:S05]  /*18a0*/  BRA.U !UP6, `(.L_x_21) ;  /* 0x000000010e0c7547 */ /* 0x000fea000b800000 */
[----:B------:R-:W-:Y:S01]  /*18b0*/  UCGABAR_WAIT ;  /* 0x0000000000007dc7 */ /* 0x000fe20008000000 */
[----:B------:R-:W-:Y:S01]  /*18c0*/  CCTL.IVALL ;  /* 0x00000000ff00798f */ /* 0x000fe20002000000 */
[----:B------:R-:W-:Y:S05]  /*18d0*/  BRA `(.L_x_22) ;  /* 0x0000000000047947 */ /* 0x000fea0003800000 */
.L_x_21:
[----:B------:R-:W-:Y:S06]  /*18e0*/  BAR.SYNC.DEFER_BLOCKING 0x0 ;  /* 0x0000000000007b1d */ /* 0x000fec0000010000 */
.L_x_22:
[----:B------:R-:W-:Y:S05]  /*18f0*/  BRA.U UP3, `(.L_x_23) ;  /* 0x00000019031c7547 */ /* 0x000fea000b800000 */
[----:B------:R-:W2:Y:S01]  /*1900*/  LDCU UR6, c[0x0][0x38c] ;  /* 0x00007180ff0677ac */ /* 0x000ea20008000800 */
[----:B------:R-:W-:Y:S01]  /*1910*/  PLOP3.LUT P1, PT, PT, PT, UP4, 0x80, 0x8 ;  /* 0x000000000008781c */ /* 0x000fe20003f2f048 */
[----:B------:R-:W-:Y:S01]  /*1920*/  IMAD.MOV.U32 R12, RZ, RZ, 0x1 ;  /* 0x00000001ff0c7424 */ /* 0x000fe200078e00ff */
[----:B------:R-:W-:Y:S02]  /*1930*/  ISETP.NE.AND P2, PT, R0, RZ, P3 ;  /* 0x000000ff0000720c */ /* 0x000fe40001f45270 */
[----:B------:R-:W-:Y:S02]  /*1940*/  CS2R R10, SRZ ;  /* 0x00000000000a7805 */ /* 0x000fe4000001ff00 */
[----:B------:R-:W-:Y:S01]  /*1950*/  PLOP3.LUT P1, PT, P1, PT, PT, 0x8, 0x80 ;  /* 0x000000000080781c */ /* 0x000fe20000f2e170 */
[----:B------:R-:W-:Y:S01]  /*1960*/  IMAD.MOV.U32 R9, RZ, RZ, RZ ;  /* 0x000000ffff097224 */ /* 0x000fe200078e00ff */
[----:B------:R-:W3:Y:S01]  /*1970*/  LDCU UR38, c[0x0][0x370] ;  /* 0x00006e00ff2677ac */ /* 0x000ee20008000800 */
[----:B------:R-:W-:Y:S01]  /*1980*/  IMAD.MOV.U32 R8, RZ, RZ, 0x1 ;  /* 0x00000001ff087424 */ /* 0x000fe200078e00ff */
[----:B------:R-:W4:Y:S01]  /*1990*/  LDCU.64 UR26, c[0x0][0x348] ;  /* 0x00006900ff1a77ac */ /* 0x000f220008000a00 */
[----:B------:R-:W-:Y:S01]  /*19a0*/  ULEA.HI UR43, UR22, UR45, URZ, 0x19 ;  /* 0x0000002d162b7291 */ /* 0x000fe2000f8fc8ff */
[----:B------:R-:W1:Y:S01]  /*19b0*/  LDCU UR37, c[0x0][0x374] ;  /* 0x00006e80ff2577ac */ /* 0x000e620008000800 */
[----:B--2---:R-:W-:-:S02]  /*19c0*/  UIADD3 UR5, UPT, UPT, UR6, 0x7f, URZ ;  /* 0x0000007f06057890 */ /* 0x004fc4000fffe0ff */
[----:B------:R-:W-:Y:S02]  /*19d0*/  UIADD3 UR47, UPT, UPT, UR6, 0xfe, URZ ;  /* 0x000000fe062f7890 */ /* 0x000fe4000fffe0ff */
[----:B------:R-:W-:Y:S01]  /*19e0*/  USHF.R.S32.HI UR4, URZ, 0x1f, UR5 ;  /* 0x0000001fff047899 */ /* 0x000fe20008011405 */
[----:B------:R-:W-:-:S03]  /*19f0*/  UMOV UR7, URZ ;  /* 0x000000ff00077c82 */ /* 0x000fc60008000000 */
[----:B------:R-:W-:Y:S02]  /*1a00*/  ULEA.HI UR4, UR4, UR5, URZ, 0x7 ;  /* 0x0000000504047291 */ /* 0x000fe4000f8f38ff */
[----:B------:R-:W-:Y:S02]  /*1a10*/  UIADD3 UR5, UPT, UPT, UR6, -0x1, URZ ;  /* 0xffffffff06057890 */ /* 0x000fe4000fffe0ff */
[----:B------:R-:W-:Y:S02]  /*1a20*/  USHF.R.S32.HI UR40, URZ, 0x7, UR4 ;  /* 0x00000007ff287899 */ /* 0x000fe40008011404 */
[----:B------:R-:W-:Y:S02]  /*1a30*/  UISETP.GE.U32.AND UP1, UPT, UR5, -0xff, UPT ;  /* 0xffffff010500788c */ /* 0x000fe4000bf26070 */
[----:B------:R-:W-:-:S04]  /*1a40*/  UISETP.LT.U32.AND UP0, UPT, UR40, 0xd, UPT ;  /* 0x0000000d2800788c */ /* 0x000fc8000bf01070 */
[----:B------:R-:W-:Y:S02]  /*1a50*/  USEL UR39, UR40, 0xd, UP0 ;  /* 0x0000000d28277887 */ /* 0x000fe40008000000 */
[----:B------:R-:W-:Y:S02]  /*1a60*/  UISETP.NE.AND UP0, UPT, UR23, URZ, UPT ;  /* 0x000000ff1700728c */ /* 0x000fe4000bf05270 */
[----:B------:R-:W-:Y:S02]  /*1a70*/  UIADD3 UR4, UPT, UPT, UR39, -0x1, URZ ;  /* 0xffffffff27047890 */ /* 0x000fe4000fffe0ff */
[----:B------:R-:W-:Y:S02]  /*1a80*/  @UP1 UIADD3 UR4, UPT, UPT, UR39, URZ, URZ ;  /* 0x000000ff27041290 */ /* 0x000fe4000fffe0ff */
[----:B------:R-:W-:Y:S02]  /*1a90*/  USEL UR23, UR41, 0x2, UP0 ;  /* 0x0000000229177887 */ /* 0x000fe40008000000 */
[----:B------:R-:W-:-:S02]  /*1aa0*/  UIADD3 UR44, UPT, UPT, UR40, -UR39, URZ ;  /* 0x80000027282c7290 */ /* 0x000fc4000fffe0ff */
[----:B------:R-:W-:Y:S02]  /*1ab0*/  UIADD3 UR25, UPT, UPT, UR4, 0x1, URZ ;  /* 0x0000000104197890 */ /* 0x000fe4000fffe0ff */
[----:B-1-34-:R-:W-:-:S12]  /*1ac0*/  UIADD3 UR41, UPT, UPT, -UR4, URZ, URZ ;  /* 0x000000ff04297290 */ /* 0x01afd8000fffe1ff */
.L_x_43:
[----:B------:R-:W-:Y:S01]  /*1ad0*/  UISETP.NE.AND UP0, UPT, UR46, URZ, UPT ;  /* 0x000000ff2e00728c */ /* 0x000fe2000bf05270 */
[----:B-1----:R-:W1:Y:S08]  /*1ae0*/  S2UR UR46, SR_CgaCtaId ;  /* 0x00000000002e79c3 */ /* 0x002e700000008800 */
[----:B------:R-:W-:Y:S05]  /*1af0*/  BRA.U UP0, `(.L_x_24) ;  /* 0x0000000100347547 */ /* 0x000fea000b800000 */
[----:B------:R-:W2:Y:S01]  /*1b00*/  S2R R0, SR_CgaCtaId ;  /* 0x0000000000007919 */ /* 0x000ea20000008800 */
[----:B------:R-:W-:Y:S02]  /*1b10*/  MOV R3, 0x400 ;  /* 0x0000040000037802 */ /* 0x000fe40000000f00 */
[----:B------:R-:W-:Y:S02]  /*1b20*/  SHF.L.U32 R2, R8, 0x1f, RZ ;  /* 0x0000001f08027819 */ /* 0x000fe400000006ff */
[----:B--2---:R-:W-:-:S05]  /*1b30*/  LEA R0, R0, R3, 0x18 ;  /* 0x0000000300007211 */ /* 0x004fca00078ec0ff */
[----:B------:R-:W-:-:S04]  /*1b40*/  IMAD R3, R9, 0x8, R0 ;  /* 0x0000000809037824 */ /* 0x000fc800078e0200 */
[----:B------:R-:W2:Y:S02]  /*1b50*/  SYNCS.PHASECHK.TRANS64.TRYWAIT P0, [R3+URZ+0x170], R2 ;  /* 0x00017002030075a7 */ /* 0x000ea400080011ff */
[----:B--2---:R-:W-:Y:S05]  /*1b60*/  @!P0 BRA `(.L_x_25) ;  /* 0x0000006800888947 */ /* 0x004fea0003800000 */
.L_x_133:
[----:B------:R-:W-:Y:S01]  /*1b70*/  VIADD R9, R9, 0x1 ;  /* 0x0000000109097836 */ /* 0x000fe20000000000 */
[----:B------:R2:W-:Y:S04]  /*1b80*/  SYNCS.ARRIVE.TRANS64.A1T0 RZ, [R3+URZ+0x160], RZ ;  /* 0x000160ff03ff79a7 */ /* 0x0005e800081000ff */
[----:B------:R-:W-:-:S04]  /*1b90*/  ISETP.NE.AND P0, PT, R9, 0x2, PT ;  /* 0x000000020900780c */ /* 0x000fc80003f05270 */
[----:B------:R-:W-:Y:S02]  /*1ba0*/  SEL R9, R9, RZ, P0 ;  /* 0x000000ff09097207 */ /* 0x000fe40000000000 */
[----:B--2---:R-:W-:-:S04]  /*1bb0*/  SEL R3, RZ, 0x1, P0 ;  /* 0x00000001ff037807 */ /* 0x004fc80000000000 */
[----:B------:R-:W-:-:S07]  /*1bc0*/  LOP3.LUT R8, R8, R3, RZ, 0x3c, !PT ;  /* 0x0000000308087212 */ /* 0x000fce00078e3cff */
.L_x_24:
[----:B------:R-:W-:Y:S01]  /*1bd0*/  UMOV UR6, 0x400 ;  /* 0x0000040000067882 */ /* 0x000fe20000000000 */
[----:B------:R-:W-:Y:S01]  /*1be0*/  SHF.L.U32 R0, R12, 0x1f, RZ ;  /* 0x0000001f0c007819 */ /* 0x000fe200000006ff */
[----:B-1----:R-:W-:Y:S02]  /*1bf0*/  ULEA UR6, UR46, UR6, 0x18 ;  /* 0x000000062e067291 */ /* 0x002fe4000f8ec0ff */
[----:B------:R-:W-:Y:S02]  /*1c00*/  UISETP.GE.U32.AND UP0, UPT, UR47, 0xff, UPT ;  /* 0x000000ff2f00788c */ /* 0x000fe4000bf06070 */
[----:B------:R-:W-:Y:S02]  /*1c10*/  ULEA UR4, UR7, UR6, 0x3 ;  /* 0x0000000607047291 */ /* 0x000fe4000f8e18ff */
[----:B------:R-:W-:Y:S01]  /*1c20*/  ULEA UR11, UR20, UR45, 0x7 ;  /* 0x0000002d140b7291 */ /* 0x000fe2000f8e38ff */
[----:B------:R-:W-:-:S06]  /*1c30*/  UMOV UR13, URZ ;  /* 0x000000ff000d7c82 */ /* 0x000fcc0008000000 */
[----:B------:R1:W2:Y:S01]  /*1c40*/  SYNCS.PHASECHK.TRANS64.TRYWAIT P0, [UR4+0x68], R0 ;  /* 0x00006800ff0075a7 */ /* 0x0002a20008001104 */
[----:B------:R-:W-:-:S04]  /*1c50*/  ULEA.HI UR4, UR24, UR24, URZ, 0x1 ;  /* 0x0000001818047291 */ /* 0x000fc8000f8f08ff */
[----:B------:R-:W-:-:S04]  /*1c60*/  USHF.L.U32 UR4, UR4, 0x6, URZ ;  /* 0x0000000604047899 */ /* 0x000fc800080006ff */
[----:B------:R-:W-:-:S04]  /*1c70*/  ULOP3.LUT UR35, UR4, 0xffffff80, URZ, 0xc0, !UPT ;  /* 0xffffff8004237892 */ /* 0x000fc8000f8ec0ff */
[----:B------:R-:W-:Y:S01]  /*1c80*/  UIADD3 UR35, UPT, UPT, UR43, UR35, URZ ;  /* 0x000000232b237290 */ /* 0x000fe2000fffe0ff */
[----:B------:R-:W-:Y:S11]  /*1c90*/  BRA.U !UP0, `(.L_x_26) ;  /* 0x0000000108c47547 */ /* 0x000ff6000b800000 */
[----:B------:R-:W-:Y:S01]  /*1ca0*/  UMOV UR16, UR41 ;  /* 0x0000002900107c82 */ /* 0x000fe20008000000 */
[----:B------:R-:W-:Y:S01]  /*1cb0*/  UMOV UR4, UR7 ;  /* 0x0000000700047c82 */ /* 0x000fe20008000000 */
[----:B------:R-:W-:-:S05]  /*1cc0*/  UMOV UR34, URZ ;  /* 0x000000ff00227c82 */ /* 0x000fca0008000000 */
.L_x_32:
[----:B------:R-:W-:Y:S01]  /*1cd0*/  ULEA UR33, UR4, UR6, 0x3 ;  /* 0x0000000604217291 */ /* 0x000fe2000f8e18ff */
[----:B------:R-:W-:Y:S01]  /*1ce0*/  @P3 MOV R2, 0x8000 ;  /* 0x0000800000023802 */ /* 0x000fe20000000f00 */
[----:B--234-:R-:W-:Y:S10]  /*1cf0*/  @P0 BRA `(.L_x_27) ;  /* 0x00000000000c0947 */ /* 0x01cff40003800000 */
[----:B------:R-:W-:-:S04]  /*1d00*/  SHF.L.U32 R3, R12, 0x1f, RZ ;  /* 0x0000001f0c037819 */ /* 0x000fc800000006ff */
[----:B------:R-:W2:Y:S02]  /*1d10*/  SYNCS.PHASECHK.TRANS64.TRYWAIT P0, [UR33+0x68], R3 ;  /* 0x00006803ff0075a7 */ /* 0x000ea40008001121 */
[----:B--2---:R-:W-:Y:S05]  /*1d20*/  @!P0 BRA `(.L_x_28) ;  /* 0x00000068002c8947 */ /* 0x004fea0003800000 */
.L_x_27:
[----:B------:R2:W-:Y:S01]  /*1d30*/  @P3 SYNCS.ARRIVE.TRANS64 RZ, [UR33], R2 ;  /* 0x00000002ffff39a7 */ /* 0x0005e20008000021 */
[----:B------:R-:W-:Y:S02]  /*1d40*/  ULOP3.LUT UR5, UR23, 0x2, URZ, 0xfc, !UPT ;  /* 0x0000000217057892 */ /* 0x000fe4000f8efcff */
[----:B------:R-:W-:Y:S02]  /*1d50*/  UIADD3 UR16, UPT, UPT, UR16, 0x1, URZ ;  /* 0x0000000110107890 */ /* 0x000fe4000fffe0ff */
[----:B------:R-:W-:Y:S02]  /*1d60*/  UISETP.NE.AND UP0, UPT, UR5, 0x2, UPT ;  /* 0x000000020500788c */ /* 0x000fe4000bf05270 */
[----:B------:R-:W-:-:S07]  /*1d70*/  UISETP.NE.AND UP2, UPT, UR16, 0x1, UPT ;  /* 0x000000011000788c */ /* 0x000fce000bf45270 */
[----:B------:R-:W-:Y:S05]  /*1d80*/  BRA.U UP0, `(.L_x_29) ;  /* 0x0000000100047547 */ /* 0x000fea000b800000 */
[----:B------:R-:W-:Y:S05]  /*1d90*/  BPT.TRAP 0x1 ;  /* 0x000000040000795c */ /* 0x000fea0000300000 */
.L_x_29:
[----:B------:R-:W-:Y:S04]  /*1da0*/  BSSY.RECONVERGENT B0, `(.L_x_30) ;  /* 0x0000003000007945 */ /* 0x000fe80003800200 */
[----:B------:R-:W-:Y:S05]  /*1db0*/  @!P2 BRA `(.L_x_31) ;  /* 0x000000000004a947 */ /* 0x000fea0003800000 */
[----:B------:R-:W-:Y:S05]  /*1dc0*/  BPT.TRAP 0x1 ;  /* 0x000000040000795c */ /* 0x000fea0000300000 */
.L_x_31:
[----:B------:R-:W-:Y:S05]  /*1dd0*/  BSYNC.RECONVERGENT B0 ;  /* 0x0000000000007941 */ /* 0x000fea0003800200 */
.L_x_30:
[----:B------:R-:W-:Y:S02]  /*1de0*/  UIADD3 UR5, UPT, UPT, UR4, 0x1, URZ ;  /* 0x0000000104057890 */ /* 0x000fe4000fffe0ff */
[----:B------:R-:W-:Y:S02]  /*1df0*/  UIADD3 UR14, UP1, UPT, UR26, 0x80, URZ ;  /* 0x000000801a0e7890 */ /* 0x000fe4000ff3e0ff */
[----:B------:R-:W-:Y:S02]  /*1e00*/  UISETP.NE.AND UP0, UPT, UR5, 0xd, UPT ;  /* 0x0000000d0500788c */ /* 0x000fe4000bf05270 */
[----:B------:R-:W-:Y:S02]  /*1e10*/  ULOP3.LUT UR33, UR33, 0xfefffff8, URZ, 0xc0, !UPT ;  /* 0xfefffff821217892 */ /* 0x000fe4000f8ec0ff */
[----:B------:R-:W-:Y:S02]  /*1e20*/  USEL UR8, URZ, 0x1, UP0 ;  /* 0x00000001ff087887 */ /* 0x000fe40008000000 */
[----:B------:R-:W-:-:S02]  /*1e30*/  USEL UR7, UR5, URZ, UP0 ;  /* 0x000000ff05077287 */ /* 0x000fc40008000000 */
[----:B------:R-:W-:Y:S02]  /*1e40*/  UIADD3.X UR15, UPT, UPT, URZ, UR27, URZ, UP1, !UPT ;  /* 0x0000001bff0f7290 */ /* 0x000fe40008ffe4ff */
[----:B------:R-:W-:Y:S01]  /*1e50*/  ULEA UR5, UR7, UR6, 0x3 ;  /* 0x0000000607057291 */ /* 0x000fe2000f8e18ff */
[----:B------:R-:W-:Y:S01]  /*1e60*/  LOP3.LUT R12, R12, UR8, RZ, 0x3c, !PT ;  /* 0x000000080c0c7c12 */ /* 0x000fe2000f8e3cff */
[----:B------:R-:W-:Y:S02]  /*1e70*/  USHF.L.U32 UR8, UR4, 0xd, URZ ;  /* 0x0000000d04087899 */ /* 0x000fe400080006ff */
[----:B------:R-:W-:Y:S01]  /*1e80*/  UIADD3 UR4, UP0, UPT, UR26, 0x180, URZ ;  /* 0x000001801a047890 */ /* 0x000fe2000ff1e0ff */
[----:B-1----:R-:W-:Y:S01]  /*1e90*/  SHF.L.U32 R0, R12, 0x1f, RZ ;  /* 0x0000001f0c007819 */ /* 0x002fe200000006ff */
[----:B------:R-:W-:Y:S02]  /*1ea0*/  ULOP3.LUT UR32, UR8, UR22, URZ, 0xfc, !UPT ;  /* 0x0000001608207292 */ /* 0x000fe4000f8efcff */
[----:B------:R-:W-:Y:S01]  /*1eb0*/  UPRMT UR13, URZ, 0x5410, UR21 ;  /* 0x00005410ff0d7896 */ /* 0x000fe20008000015 */
[----:B------:R3:W4:Y:S01]  /*1ec0*/  SYNCS.PHASECHK.TRANS64.TRYWAIT P0, [UR5+0x68], R0 ;  /* 0x00006800ff0075a7 */ /* 0x0007220008001105 */
[----:B------:R-:W-:-:S02]  /*1ed0*/  UIADD3 UR32, UPT, UPT, UR6, 0x4300, UR32 ;  /* 0x0000430006207890 */ /* 0x000fc4000fffe020 */
[----:B------:R-:W-:Y:S02]  /*1ee0*/  UIADD3 UR8, UPT, UPT, UR6, 0x1e300, UR8 ;  /* 0x0001e30006087890 */ /* 0x000fe4000fffe008 */
[----:B------:R-:W-:Y:S01]  /*1ef0*/  UIADD3.X UR5, UPT, UPT, URZ, UR27, URZ, UP0, !UPT ;  /* 0x0000001bff057290 */ /* 0x000fe200087fe4ff */
[----:B------:R-:W-:Y:S01]  /*1f00*/  UMOV UR18, 0x0 ;  /* 0x0000000000127882 */ /* 0x000fe20000000000 */
[----:B------:R-:W-:Y:S01]  /*1f10*/  UMOV UR19, 0x10000000 ;  /* 0x1000000000137882 */ /* 0x000fe20000000000 */
[----:B------:R-:W-:Y:S01]  /*1f20*/  UMOV UR10, UR34 ;  /* 0x00000022000a7c82 */ /* 0x000fe20008000000 */
[----:B------:R-:W-:Y:S01]  /*1f30*/  UMOV UR12, UR36 ;  /* 0x00000024000c7c82 */ /* 0x000fe20008000000 */
[----:B------:R-:W-:Y:S01]  /*1f40*/  UMOV UR9, UR33 ;  /* 0x0000002100097c82 */ /* 0x000fe20008000000 */
[----:B------:R1:W-:Y:S03]  /*1f50*/  UTMALDG.3D.MULTICAST.2CTA [UR32], [UR14], UR13, desc[UR18] ;  /* 0x000012200e0073b4 */ /* 0x0003e6000821180d */
[----:B------:R2:W-:Y:S01]  /*1f60*/  UTMALDG.3D.2CTA [UR8], [UR4], desc[UR18] ;  /* 0x00001208040075b4 */ /* 0x0005e20008211000 */
[----:B-1----:R-:W-:Y:S01]  /*1f70*/  UIADD3 UR34, UPT, UPT, UR34, 0x80, URZ ;  /* 0x0000008022227890 */ /* 0x002fe2000fffe0ff */
[----:B------:R-:W-:Y:S01]  /*1f80*/  UMOV UR13, UR25 ;  /* 0x00000019000d7c82 */ /* 0x000fe20008000000 */
[----:B--2---:R-:W-:Y:S01]  /*1f90*/  UMOV UR4, UR7 ;  /* 0x0000000700047c82 */ /* 0x004fe20008000000 */
[----:B------:R-:W-:Y:S09]  /*1fa0*/  BRA.U UP2, `(.L_x_32) ;  /* 0xfffffffd02487547 */ /* 0x000ff2000b83ffff */
.L_x_26:
[----:B------:R-:W-:Y:S01]  /*1fb0*/  ULEA UR4, UR7, UR6, 0x3 ;  /* 0x0000000607047291 */ /* 0x000fe2000f8e18ff */
[----:B-1-3--:R-:W-:Y:S01]  /*1fc0*/  SHF.L.U32 R0, R12, 0x1f, RZ ;  /* 0x0000001f0c007819 */ /* 0x00afe200000006ff */
[----:B------:R-:W-:Y:S01]  /*1fd0*/  @!P1 SYNCS.ARRIVE.TRANS64.A1T0 RZ, [UR6+0xf8], RZ ;  /* 0x0000f8ffffff99a7 */ /* 0x000fe20008100006 */
[----:B------:R-:W-:-:S06]  /*1fe0*/  UISETP.GT.AND UP0, UPT, UR40, UR39, UPT ;  /* 0x000000272800728c */ /* 0x000fcc000bf04270 */
[----:B--2-4-:R1:W2:Y:S03]  /*1ff0*/  SYNCS.PHASECHK.TRANS64.TRYWAIT P0, [UR4+0x68], R0 ;  /* 0x00006800ff0075a7 */ /* 0x0142a60008001104 */
[----:B------:R-:W-:Y:S05]  /*2000*/  BRA.U !UP0, `(.L_x_33) ;  /* 0x0000000108c47547 */ /* 0x000fea000b800000 */
[----:B------:R-:W-:Y:S01]  /*2010*/  UIADD3 UR24, UPT, UPT, UR44, UR13, URZ ;  /* 0x0000000d2c187290 */ /* 0x000fe2000fffe0ff */
[----:B------:R-:W-:-:S11]  /*2020*/  UMOV UR4, UR7 ;  /* 0x0000000700047c82 */ /* 0x000fd60008000000 */
.L_x_39:
[----:B------:R-:W-:Y:S01]  /*2030*/  ULEA UR17, UR4, UR6, 0x3 ;  /* 0x0000000604117291 */ /* 0x000fe2000f8e18ff */
[----:B--2---:R-:W-:Y:S01]  /*2040*/  @P3 MOV R2, 0x8000 ;  /* 0x0000800000023802 */ /* 0x004fe20000000f00 */
[----:B--2-4-:R-:W-:Y:S10]  /*2050*/  @P0 BRA `(.L_x_34) ;  /* 0x00000000000c0947 */ /* 0x014ff40003800000 */
[----:B------:R-:W-:-:S04]  /*2060*/  SHF.L.U32 R3, R12, 0x1f, RZ ;  /* 0x0000001f0c037819 */ /* 0x000fc800000006ff */
[----:B------:R-:W2:Y:S02]  /*2070*/  SYNCS.PHASECHK.TRANS64.TRYWAIT P0, [UR17+0x68], R3 ;  /* 0x00006803ff0075a7 */ /* 0x000ea40008001111 */
[----:B--2---:R-:W-:Y:S05]  /*2080*/  @!P0 BRA `(.L_x_35) ;  /* 0x00000064006c8947 */ /* 0x004fea0003800000 */
.L_x_34:
[----:B------:R2:W-:Y:S01]  /*2090*/  @P3 SYNCS.ARRIVE.TRANS64 RZ, [UR17], R2 ;  /* 0x00000002ffff39a7 */ /* 0x0005e20008000011 */
[----:B------:R-:W-:-:S04]  /*20a0*/  ULOP3.LUT UR5, UR23, 0x2, URZ, 0xfc, !UPT ;  /* 0x0000000217057892 */ /* 0x000fc8000f8efcff */
[----:B------:R-:W-:-:S09]  /*20b0*/  UISETP.NE.AND UP0, UPT, UR5, 0x2, UPT ;  /* 0x000000020500788c */ /* 0x000fd2000bf05270 */
[----:B------:R-:W-:Y:S05]  /*20c0*/  BRA.U UP0, `(.L_x_36) ;  /* 0x0000000100047547 */ /* 0x000fea000b800000 */
[----:B------:R-:W-:Y:S05]  /*20d0*/  BPT.TRAP 0x1 ;  /* 0x000000040000795c */ /* 0x000fea0000300000 */
.L_x_36:
[----:B------:R-:W-:Y:S04]  /*20e0*/  BSSY.RECONVERGENT B0, `(.L_x_37) ;  /* 0x0000003000007945 */ /* 0x000fe80003800200 */
[----:B------:R-:W-:Y:S05]  /*20f0*/  @!P2 BRA `(.L_x_38) ;  /* 0x000000000004a947 */ /* 0x000fea0003800000 */
[----:B------:R-:W-:Y:S05]  /*2100*/  BPT.TRAP 0x1 ;  /* 0x000000040000795c */ /* 0x000fea0000300000 */
.L_x_38:
[----:B------:R-:W-:Y:S05]  /*2110*/  BSYNC.RECONVERGENT B0 ;  /* 0x0000000000007941 */ /* 0x000fea0003800200 */
.L_x_37:
[----:B------:R-:W-:Y:S02]  /*2120*/  UIADD3 UR5, UPT, UPT, UR4, 0x1, URZ ;  /* 0x0000000104057890 */ /* 0x000fe4000fffe0ff */
[----:B------:R-:W-:Y:S02]  /*2130*/  USHF.L.U32 UR18, UR13, 0x7, URZ ;  /* 0x000000070d127899 */ /* 0x000fe400080006ff */
[----:B------:R-:W-:Y:S02]  /*2140*/  UISETP.NE.AND UP0, UPT, UR5, 0xd, UPT ;  /* 0x0000000d0500788c */ /* 0x000fe4000bf05270 */
[----:B------:R-:W-:Y:S02]  /*2150*/  ULOP3.LUT UR17, UR17, 0xfefffff8, URZ, 0xc0, !UPT ;  /* 0xfefffff811117892 */ /* 0x000fe4000f8ec0ff */
[----:B------:R-:W-:Y:S02]  /*2160*/  USEL UR8, URZ, 0x1, UP0 ;  /* 0x00000001ff087887 */ /* 0x000fe40008000000 */
[----:B------:R-:W-:-:S02]  /*2170*/  USEL UR7, UR5, URZ, UP0 ;  /* 0x000000ff05077287 */ /* 0x000fc40008000000 */
[----:B------:R-:W-:Y:S02]  /*2180*/  UIADD3 UR14, UP0, UPT, UR26, 0x180, URZ ;  /* 0x000001801a0e7890 */ /* 0x000fe4000ff1e0ff */
        /* <DEDUP_REMOVED lines=9> */
[----:B------:R-:W-:Y:S02]  /*2220*/  UIADD3.X UR5, UPT, UPT, URZ, UR27, URZ, UP1, !UPT ;  /* 0x0000001bff057290 */ /* 0x000fe40008ffe4ff */
[----:B------:R-:W-:Y:S02]  /*2230*/  UIADD3 UR8, UPT, UPT, UR6, 0x1e300, UR8 ;  /* 0x0001e30006087890 */ /* 0x000fe4000fffe008 */
[----:B------:R-:W-:Y:S01]  /*2240*/  UIADD3.X UR15, UPT, UPT, URZ, UR27, URZ, UP0, !UPT ;  /* 0x0000001bff0f7290 */ /* 0x000fe200087fe4ff */
[----:B------:R-:W-:Y:S01]  /*2250*/  UMOV UR28, 0x0 ;  /* 0x00000000001c7882 */ /* 0x000fe20000000000 */
[----:B------:R-:W-:Y:S01]  /*2260*/  UMOV UR29, 0x10000000 ;  /* 0x10000000001d7882 */ /* 0x000fe20000000000 */
[----:B------:R-:W-:Y:S01]  /*2270*/  UMOV UR19, UR35 ;  /* 0x0000002300137c82 */ /* 0x000fe20008000000 */
[----:B------:R-:W-:Y:S01]  /*2280*/  UMOV UR20, UR36 ;  /* 0x0000002400147c82 */ /* 0x000fe20008000000 */
[----:B------:R-:W-:Y:S01]  /*2290*/  UMOV UR12, UR36 ;  /* 0x00000024000c7c82 */ /* 0x000fe20008000000 */
[----:B------:R1:W-:Y:S01]  /*22a0*/  UTMALDG.3D.MULTICAST.2CTA [UR16], [UR4], UR10, desc[UR28] ;  /* 0x00001c10040073b4 */ /* 0x0003e2000821180a */
[----:B------:R-:W-:Y:S01]  /*22b0*/  UMOV UR9, UR17 ;  /* 0x0000001100097c82 */ /* 0x000fe20008000000 */
[----:B------:R-:W-:-:S04]  /*22c0*/  UIADD3 UR13, UPT, UPT, UR13, 0x1, URZ ;  /* 0x000000010d0d7890 */ /* 0x000fc8000fffe0ff */
[----:B------:R-:W-:Y:S01]  /*22d0*/  UISETP.NE.AND UP0, UPT, UR13, UR24, UPT ;  /* 0x000000180d00728c */ /* 0x000fe2000bf05270 */
[----:B-1----:R-:W-:Y:S01]  /*22e0*/  UMOV UR10, UR18 ;  /* 0x00000012000a7c82 */ /* 0x002fe20008000000 */
[----:B------:R-:W-:Y:S01]  /*22f0*/  UMOV UR4, UR7 ;  /* 0x0000000700047c82 */ /* 0x000fe20008000000 */
[----:B------:R3:W-:Y:S06]  /*2300*/  UTMALDG.3D.2CTA [UR8], [UR14], desc[UR28] ;  /* 0x00001c080e0075b4 */ /* 0x0007ec0008211000 */
[----:B---3--:R-:W-:Y:S05]  /*2310*/  BRA.U UP0, `(.L_x_39) ;  /* 0xfffffffd00447547 */ /* 0x008fea000b83ffff */
.L_x_33:
[C---:B------:R-:W-:Y:S01]  /*2320*/  LEA R3, R11.reuse, UR6, 0x3 ;  /* 0x000000060b037c11 */ /* 0x040fe2000f8e18ff */
[----:B------:R-:W-:Y:S01]  /*2330*/  NOP ;  /* 0x0000000000007918 */ /* 0x000fe20000000000 */
[----:B-1----:R-:W-:Y:S02]  /*2340*/  SHF.L.U32 R0, R10, 0x1f, RZ ;  /* 0x0000001f0a007819 */ /* 0x002fe400000006ff */
[----:B------:R-:W-:Y:S02]  /*2350*/  LEA R5, R11, UR6, 0x4 ;  /* 0x000000060b057c11 */ /* 0x000fe4000f8e20ff */
[----:B--2-4-:R-:W1:Y:S02]  /*2360*/  SYNCS.PHASECHK.TRANS64.TRYWAIT P0, [R3+URZ+0x100], R0 ;  /* 0x00010000030075a7 */ /* 0x014e6400080011ff */
[----:B-1----:R-:W-:Y:S05]  /*2370*/  @!P0 BRA `(.L_x_40) ;  /* 0x0000006000c88947 */ /* 0x002fea0003800000 */
.L_x_136:
[----:B------:R-:W2:Y:S01]  /*2380*/  LDS.128 R4, [R5+0x190] ;  /* 0x0001900005047984 */ /* 0x000ea20000000c00 */
[----:B------:R-:W-:Y:S01]  /*2390*/  UISETP.GE.AND UP0, UPT, UR42, 0x1, UPT ;  /* 0x000000012a00788c */ /* 0x000fe2000bf06270 */
[----:B------:R-:W-:Y:S01]  /*23a0*/  @!PT LDS RZ, [RZ] ;  /* 0x00000000fffff984 */ /* 0x000fe20000000800 */
[----:B------:R-:W-:Y:S01]  /*23b0*/  @!PT LDS RZ, [RZ] ;  /* 0x00000000fffff984 */ /* 0x000fe20000000800 */
[----:B------:R-:W-:Y:S01]  /*23c0*/  @!PT LDS RZ, [RZ] ;  /* 0x00000000fffff984 */ /* 0x000fe20000000800 */
[----:B------:R-:W-:Y:S01]  /*23d0*/  @!PT LDS RZ, [RZ] ;  /* 0x00000000fffff984 */ /* 0x000fe20000000800 */
[----:B------:R3:W-:Y:S06]  /*23e0*/  MEMBAR.ALL.CTA ;  /* 0x0000000000007992 */ /* 0x0007ec0000008000 */
[----:B---3--:R-:W3:Y:S01]  /*23f0*/  FENCE.VIEW.ASYNC.S ;  /* 0x00000000000073c6 */ /* 0x008ee20000000000 */
[----:B--2---:R-:W-:-:S13]  /*2400*/  LOP3.LUT P0, RZ, R6, 0x1, RZ, 0xc0, !PT ;  /* 0x0000000106ff7812 */ /* 0x004fda000780c0ff */
[----:B---3--:R-:W-:Y:S01]  /*2410*/  VOTEU.ANY UP1, P0 ;  /* 0x0000000000ff7886 */ /* 0x008fe20000020100 */
[----:B------:R-:W-:-:S13]  /*2420*/  PLOP3.LUT P0, PT, PT, PT, UP1, 0x80, 0x8 ;  /* 0x000000000008781c */ /* 0x000fda0003f0f018 */
[----:B-1----:R-:W-:Y:S02]  /*2430*/  @P0 LOP3.LUT R0, R5, 0xffff, RZ, 0xc0, !PT ;  /* 0x0000ffff05000812 */ /* 0x002fe400078ec0ff */
[----:B------:R-:W-:Y:S02]  /*2440*/  @P0 MOV R2, R4 ;  /* 0x0000000400020202 */ /* 0x000fe40000000f00 */
[----:B------:R-:W-:Y:S01]  /*2450*/  @P0 R2UR UR5, R0 ;  /* 0x00000000000502ca */ /* 0x000fe200000e0000 */
[----:B------:R-:W-:Y:S01]  /*2460*/  VIADD R0, R3, 0x110 ;  /* 0x0000011003007836 */ /* 0x000fe20000000000 */
[----:B------:R-:W-:Y:S02]  /*2470*/  @P0 SHF.R.U32.HI R4, RZ, 0x10, R5 ;  /* 0x00000010ff040819 */ /* 0x000fe40000011605 */
[----:B------:R-:W-:Y:S02]  /*2480*/  @P0 R2UR UR8, R2 ;  /* 0x00000000020802ca */ /* 0x000fe400000e0000 */
[----:B------:R-:W-:-:S02]  /*2490*/  PRMT R0, RZ, 0x654, R0 ;  /* 0x00000654ff007816 */ /* 0x000fc40000000000 */
[----:B------:R-:W-:Y:S02]  /*24a0*/  @P0 R2UR UR4, R4 ;  /* 0x00000000040402ca */ /* 0x000fe400000e0000 */
[----:B------:R1:W-:Y:S03]  /*24b0*/  SYNCS.ARRIVE.TRANS64.RED.A1T0 RZ, [R0+URZ], RZ ;  /* 0x000000ff00ff79a7 */ /* 0x0003e600081004ff */
[----:B------:R-:W-:-:S04]  /*24c0*/  @UP1 UMOV UR30, UR5 ;  /* 0x00000005001e1c82 */ /* 0x000fc80008000000 */
[----:B------:R-:W-:-:S04]  /*24d0*/  @UP1 UMOV UR31, UR8 ;  /* 0x00000008001f1c82 */ /* 0x000fc80008000000 */
[----:B------:R-:W-:Y:S01]  /*24e0*/  @UP1 UMOV UR36, UR4 ;  /* 0x0000000400241c82 */ /* 0x000fe20008000000 */
[----:B------:R-:W-:Y:S05]  /*24f0*/  BRA.U !UP0, `(.L_x_41) ;  /* 0x0000000108d47547 */ /* 0x000fea000b800000 */
[----:B------:R-:W2:Y:S01]  /*2500*/  LDCU.128 UR12, c[0x0][0xb10] ;  /* 0x00016200ff0c77ac */ /* 0x000ea20008000c00 */
[----:B------:R-:W3:Y:S01]  /*2510*/  LDCU UR24, c[0x0][0xb20] ;  /* 0x00016400ff1877ac */ /* 0x000ee20008000800 */
[----:B------:R-:W4:Y:S01]  /*2520*/  LDCU UR20, c[0x0][0xb0c] ;  /* 0x00016180ff1477ac */ /* 0x000f220008000800 */
[----:B------:R-:W1:Y:S01]  /*2530*/  LDCU.64 UR10, c[0x0][0xb28] ;  /* 0x00016500ff0a77ac */ /* 0x000e620008000a00 */
[----:B------:R-:W-:Y:S02]  /*2540*/  UISETP.NE.AND UP3, UPT, UR42, 0x1, UPT ;  /* 0x000000012a00788c */ /* 0x000fe4000bf65270 */
[----:B--2---:R-:W-:Y:S02]  /*2550*/  UIMAD.WIDE.U32 UR8, UR37, UR15, URZ ;  /* 0x0000000f250872a5 */ /* 0x004fe4000f8e00ff */
[----:B------:R-:W-:Y:S02]  /*2560*/  UIMAD.WIDE.U32 UR4, UR38, UR12, URZ ;  /* 0x0000000c260472a5 */ /* 0x000fe4000f8e00ff */
[----:B------:R-:W-:-:S02]  /*2570*/  UISETP.NE.AND UP0, UPT, UR14, 0x1, UPT ;  /* 0x000000010e00788c */ /* 0x000fc4000bf05270 */
[----:B------:R-:W-:Y:S01]  /*2580*/  UIMAD.WIDE.U32 UR28, UR30, UR15, URZ ;  /* 0x0000000f1e1c72a5 */ /* 0x000fe2000f8e00ff */
[----:B------:R-:W-:Y:S02]  /*2590*/  UMOV UR8, UR9 ;  /* 0x0000000900087c82 */ /* 0x000fe40008000000 */
[----:B------:R-:W-:Y:S01]  /*25a0*/  UMOV UR4, UR5 ;  /* 0x0000000500047c82 */ /* 0x000fe20008000000 */
[----:B---3--:R-:W-:Y:S02]  /*25b0*/  USHF.R.U32.HI UR8, URZ, UR24, UR8 ;  /* 0x00000018ff087299 */ /* 0x008fe40008011608 */
[----:B----4-:R-:W-:Y:S02]  /*25c0*/  UISETP.NE.AND UP2, UPT, UR20, 0x1, UPT ;  /* 0x000000011400788c */ /* 0x010fe4000bf45270 */
[----:B------:R-:W-:Y:S02]  /*25d0*/  USHF.R.U32.HI UR4, URZ, UR13, UR4 ;  /* 0x0000000dff047299 */ /* 0x000fe40008011604 */
[----:B------:R-:W-:-:S02]  /*25e0*/  USEL UR5, UR37, UR8, !UP0 ;  /* 0x0000000825057287 */ /* 0x000fc4000c000000 */
[----:B------:R-:W-:Y:S02]  /*25f0*/  USEL UR8, UR38, UR4, !UP2 ;  /* 0x0000000426087287 */ /* 0x000fe4000d000000 */
[----:B-1----:R-:W-:Y:S01]  /*2600*/  UIMAD.WIDE.U32 UR16, UR5, UR10, URZ ;  /* 0x0000000a051072a5 */ /* 0x002fe2000f8e00ff */
[----:B------:R-:W-:Y:S01]  /*2610*/  UMOV UR4, UR29 ;  /* 0x0000001d00047c82 */ /* 0x000fe20008000000 */
[----:B------:R-:W-:Y:S02]  /*2620*/  UIMAD.WIDE.U32 UR18, UR31, UR12, URZ ;  /* 0x0000000c1f1272a5 */ /* 0x000fe4000f8e00ff */
[----:B------:R-:W-:-:S03]  /*2630*/  UIMAD.WIDE.U32 UR28, UR8, UR10, URZ ;  /* 0x0000000a081c72a5 */ /* 0x000fc6000f8e00ff */
[----:B------:R-:W-:Y:S01]  /*2640*/  UMOV UR16, UR17 ;  /* 0x0000001100107c82 */ /* 0x000fe20008000000 */
[----:B------:R-:W-:Y:S02]  /*2650*/  USHF.R.U32.HI UR4, URZ, UR24, UR4 ;  /* 0x00000018ff047299 */ /* 0x000fe40008011604 */
[----:B------:R-:W-:Y:S01]  /*2660*/  @UP3 USHF.R.U32.HI UR5, URZ, UR11, UR16 ;  /* 0x0000000bff053299 */ /* 0x000fe20008011610 */
[----:B------:R-:W-:Y:S01]  /*2670*/  UMOV UR18, UR19 ;  /* 0x0000001300127c82 */ /* 0x000fe20008000000 */
[----:B------:R-:W-:Y:S01]  /*2680*/  UMOV UR28, UR29 ;  /* 0x0000001d001c7c82 */ /* 0x000fe20008000000 */
[----:B------:R-:W-:Y:S02]  /*2690*/  USHF.R.U32.HI UR13, URZ, UR13, UR18 ;  /* 0x0000000dff0d7299 */ /* 0x000fe40008011612 */
[----:B------:R-:W-:Y:S02]  /*26a0*/  USEL UR4, UR30, UR4, !UP0 ;  /* 0x000000041e047287 */ /* 0x000fe4000c000000 */
[----:B------:R-:W-:-:S02]  /*26b0*/  @UP3 USHF.R.U32.HI UR8, URZ, UR11, UR28 ;  /* 0x0000000bff083299 */ /* 0x000fc4000801161c */
[----:B------:R-:W-:Y:S02]  /*26c0*/  UIMAD UR9, UR42, UR5, URZ ;  /* 0x000000052a0972a4 */ /* 0x000fe4000f8e02ff */
[----:B------:R-:W-:Y:S02]  /*26d0*/  USEL UR5, UR31, UR13, !UP2 ;  /* 0x0000000d1f057287 */ /* 0x000fe4000d000000 */
[----:B------:R-:W-:Y:S02]  /*26e0*/  UIMAD UR12, UR42, UR8, URZ ;  /* 0x000000082a0c72a4 */ /* 0x000fe4000f8e02ff */
[----:B------:R-:W-:Y:S02]  /*26f0*/  UISETP.GE.AND UP0, UPT, UR4, UR9, UPT ;  /* 0x000000090400728c */ /* 0x000fe4000bf06270 */
[----:B------:R-:W-:Y:S02]  /*2700*/  UIMAD.WIDE.U32 UR16, UR4, UR10, URZ ;  /* 0x0000000a041072a5 */ /* 0x000fe4000f8e00ff */
[----:B------:R-:W-:-:S02]  /*2710*/  UISETP.GE.OR UP0, UPT, UR5, UR12, UP0 ;  /* 0x0000000c0500728c */ /* 0x000fc40008706670 */
        /* <DEDUP_REMOVED lines=19> */
.L_x_41:
[----:B------:R-:W2:Y:S02]  /*2850*/  LDCU UR4, c[0x0][0xb30] ;  /* 0x00016600ff0477ac */ /* 0x000ea40008000800 */
[----:B--2---:R-:W-:-:S09]  /*2860*/  UISETP.NE.AND UP0, UPT, UR4, 0x1, UPT ;  /* 0x000000010400788c */ /* 0x004fd2000bf05270 */
        /* <DEDUP_REMOVED lines=18> */
.L_x_42:
[----:B------:R-:W-:Y:S01]  /*2990*/  VIADD R11, R11, 0x1 ;  /* 0x000000010b0b7836 */ /* 0x000fe20000000000 */
[----:B------:R-:W-:Y:S01]  /*29a0*/  PLOP3.LUT P1, PT, PT, PT, PT, 0x80, 0x8 ;  /* 0x000000000008781c */ /* 0x000fe20003f2f070 */
[----:B------:R-:W-:Y:S02]  /*29b0*/  UIADD3 UR24, UPT, UPT, UR31, UR62, URZ ;  /* 0x0000003e1f187290 */ /* 0x000fe4000fffe0ff */
[----:B------:R-:W-:Y:S01]  /*29c0*/  UIADD3 UR20, UPT, UPT, UR30, UR61, URZ ;  /* 0x0000003d1e147290 */ /* 0x000fe2000fffe0ff */
[----:B------:R-:W-:-:S04]  /*29d0*/  ISETP.NE.AND P0, PT, R11, 0x2, PT ;  /* 0x000000020b00780c */ /* 0x000fc80003f05270 */
[----:B------:R-:W-:Y:S02]  /*29e0*/  SEL R3, RZ, 0x1, P0 ;  /* 0x00000001ff037807 */ /* 0x000fe40000000000 */
[----:B------:R-:W-:Y:S02]  /*29f0*/  SEL R11, R11, RZ, P0 ;  /* 0x000000ff0b0b7207 */ /* 0x000fe40000000000 */
[----:B------:R-:W-:Y:S01]  /*2a00*/  LOP3.LUT R10, R10, R3, RZ, 0x3c, !PT ;  /* 0x000000030a0a7212 */ /* 0x000fe200078e3cff */
[----:B------:R-:W-:Y:S06]  /*2a10*/  BRA.U UP1, `(.L_x_43) ;  /* 0xfffffff1012c7547 */ /* 0x000fec000b83ffff */
[----:B------:R-:W-:Y:S01]  /*2a20*/  UIADD3 UR8, UPT, UPT, UR6, 0x68, URZ ;  /* 0x0000006806087890 */ /* 0x000fe2000fffe0ff */
[----:B------:R-:W-:-:S03]  /*2a30*/  SHF.L.U32 R3, R12, 0x1f, RZ ;  /* 0x0000001f0c037819 */ /* 0x000fc600000006ff */
[----:B------:R-:W-:-:S09]  /*2a40*/  ULEA UR4, UR7, UR8, 0x3 ;  /* 0x0000000807047291 */ /* 0x000fd2000f8e18ff */
[----:B------:R-:W2:Y:S02]  /*2a50*/  SYNCS.PHASECHK.TRANS64.TRYWAIT P0, [UR4], R3 ;  /* 0x00000003ff0075a7 */ /* 0x000ea40008001104 */
[----:B--2---:R-:W-:Y:S05]  /*2a60*/  @!P0 BRA `(.L_x_44) ;  /* 0x0000005c00208947 */ /* 0x004fea0003800000 */
.L_x_138:
[----:B------:R-:W-:-:S04]  /*2a70*/  UIADD3 UR4, UPT, UPT, UR7, 0x1, URZ ;  /* 0x0000000107047890 */ /* 0x000fc8000fffe0ff */
[----:B------:R-:W-:-:S04]  /*2a80*/  UISETP.NE.AND UP0, UPT, UR4, 0xd, UPT ;  /* 0x0000000d0400788c */ /* 0x000fc8000bf05270 */
[----:B------:R-:W-:Y:S02]  /*2a90*/  USEL UR6, URZ, 0x1, UP0 ;  /* 0x00000001ff067887 */ /* 0x000fe40008000000 */
[----:B------:R-:W-:-:S04]  /*2aa0*/  USEL UR4, UR4, URZ, UP0 ;  /* 0x000000ff04047287 */ /* 0x000fc80008000000 */
[----:B------:R-:W-:Y:S01]  /*2ab0*/  ULEA UR5, UR4, UR8, 0x3 ;  /* 0x0000000804057291 */ /* 0x000fe2000f8e18ff */
[----:B------:R-:W-:-:S04]  /*2ac0*/  LOP3.LUT R2, R12, UR6, RZ, 0x3c, !PT ;  /* 0x000000060c027c12 */ /* 0x000fc8000f8e3cff */
[----:B-1----:R-:W-:-:S04]  /*2ad0*/  SHF.L.U32 R3, R2, 0x1f, RZ ;  /* 0x0000001f02037819 */ /* 0x002fc800000006ff */
[----:B------:R-:W1:Y:S02]  /*2ae0*/  SYNCS.PHASECHK.TRANS64.TRYWAIT P0, [UR5], R3 ;  /* 0x00000003ff0075a7 */ /* 0x000e640008001105 */
[----:B-1----:R-:W-:Y:S05]  /*2af0*/  @!P0 BRA `(.L_x_45) ;  /* 0x0000005c00148947 */ /* 0x002fea0003800000 */
.L_x_140:
        /* <DEDUP_REMOVED lines=9> */
.L_x_142:
        /* <DEDUP_REMOVED lines=9> */
.L_x_144:
        /* <DEDUP_REMOVED lines=9> */
.L_x_146:
        /* <DEDUP_REMOVED lines=9> */
.L_x_148:
        /* <DEDUP_REMOVED lines=9> */
.L_x_150:
        /* <DEDUP_REMOVED lines=9> */
.L_x_152:
        /* <DEDUP_REMOVED lines=9> */
.L_x_154:
        /* <DEDUP_REMOVED lines=9> */
.L_x_156:
        /* <DEDUP_REMOVED lines=9> */
.L_x_158:
        /* <DEDUP_REMOVED lines=9> */
.L_x_160:
[----:B------:R-:W-:-:S04]  /*30a0*/  UIADD3 UR4, UPT, UPT, UR4, 0x1, URZ ;  /* 0x0000000104047890 */ /* 0x000fc8000fffe0ff */
[----:B------:R-:W-:-:S04]  /*30b0*/  UISETP.NE.AND UP0, UPT, UR4, 0xd, UPT ;  /* 0x0000000d0400788c */ /* 0x000fc8000bf05270 */
[----:B------:R-:W-:Y:S02]  /*30c0*/  USEL UR5, URZ, 0x1, UP0 ;  /* 0x00000001ff057887 */ /* 0x000fe40008000000 */
[----:B------:R-:W-:-:S04]  /*30d0*/  USEL UR4, UR4, URZ, UP0 ;  /* 0x000000ff04047287 */ /* 0x000fc80008000000 */
[----:B------:R-:W-:Y:S01]  /*30e0*/  ULEA UR4, UR4, UR8, 0x3 ;  /* 0x0000000804047291 */ /* 0x000fe2000f8e18ff */
[----:B-1----:R-:W-:-:S04]  /*30f0*/  LOP3.LUT R3, R2, UR5, RZ, 0x3c, !PT ;  /* 0x0000000502037c12 */ /* 0x002fc8000f8e3cff */
[----:B------:R-:W-:Y:S01]  /*3100*/  SHF.L.U32 R3, R3, 0x1f, RZ ;  /* 0x0000001f03037819 */ /* 0x000fe200000006ff */
[----:B------:R-:W-:-:S07]  /*3110*/  IMAD.U32 R0, RZ, RZ, UR4 ;  /* 0x00000004ff007e24 */ /* 0x000fce000f8e00ff */
.L_x_56:
[----:B-1----:R1:W2:Y:S02]  /*3120*/  SYNCS.PHASECHK.TRANS64.TRYWAIT P0, [R0+URZ], R3 ;  /* 0x00000003000075a7 */ /* 0x0022a400080011ff */
[----:B--2---:R-:W-:Y:S05]  /*3130*/  @!P0 NANOSLEEP.SYNCS 0x989680 ;  /* 0x009896800000895d */ /* 0x004fea0003900000 */
[----:B------:R-:W2:Y:S02]  /*3140*/  @!P0 SYNCS.PHASECHK.TRANS64 P0, [R0+URZ], R3 ;  /* 0x00000003000085a7 */ /* 0x000ea400080010ff */
[----:B--2---:R-:W-:Y:S05]  /*3150*/  @P0 EXIT ;  /* 0x000000000000094d */ /* 0x004fea0003800000 */
[----:B------:R-:W-:Y:S05]  /*3160*/  BRA `(.L_x_56) ;  /* 0xfffffffc00ec7947 */ /* 0x000fea000383ffff */
.L_x_23:
[----:B------:R-:W-:-:S04]  /*3170*/  UISETP.NE.AND UP0, UPT, UR46, URZ, UPT ;  /* 0x000000ff2e00728c */ /* 0x000fc8000bf05270 */
[----:B------:R-:W-:-:S09]  /*3180*/  UISETP.NE.OR UP0, UPT, UR23, 0x1, UP0 ;  /* 0x000000011700788c */ /* 0x000fd20008705670 */
[----:B------:R-:W-:Y:S05]  /*3190*/  BRA.U UP0, `(.L_x_57) ;  /* 0x0000000500487547 */ /* 0x000fea000b800000 */
[----:B------:R-:W-:Y:S01]  /*31a0*/  ISETP.GE.U32.AND P2, PT, R0, 0x8, PT ;  /* 0x000000080000780c */ /* 0x000fe20003f46070 */
[----:B------:R-:W-:Y:S01]  /*31b0*/  IMAD.MOV.U32 R12, RZ, RZ, 0x1 ;  /* 0x00000001ff0c7424 */ /* 0x000fe200078e00ff */
[----:B------:R-:W-:Y:S02]  /*31c0*/  CS2R R10, SRZ ;  /* 0x00000000000a7805 */ /* 0x000fe4000001ff00 */
[----:B------:R-:W-:Y:S01]  /*31d0*/  CS2R R8, SRZ ;  /* 0x0000000000087805 */ /* 0x000fe2000001ff00 */
[----:B------:R-:W-:Y:S01]  /*31e0*/  UMOV UR6, 0x400 ;  /* 0x0000040000067882 */ /* 0x000fe20000000000 */
[----:B------:R-:W-:Y:S01]  /*31f0*/  UMOV UR5, URZ ;  /* 0x000000ff00057c82 */ /* 0x000fe20008000000 */
[----:B------:R-:W-:-:S12]  /*3200*/  ULEA UR6, UR46, UR6, 0x18 ;  /* 0x000000062e067291 */ /* 0x000fd8000f8ec0ff */
.L_x_61:
[----:B------:R-:W-:Y:S02]  /*3210*/  LEA R2, R8, UR6, 0x3 ;  /* 0x0000000608027c11 */ /* 0x000fe4000f8e18ff */
[----:B------:R-:W-:-:S03]  /*3220*/  SHF.L.U32 R5, R9, 0x1f, RZ ;  /* 0x0000001f09057819 */ /* 0x000fc600000006ff */
[----:B------:R-:W-:Y:S01]  /*3230*/  VIADD R4, R2, 0x170 ;  /* 0x0000017002047836 */ /* 0x000fe20000000000 */
[----:B------:R-:W2:Y:S02]  /*3240*/  SYNCS.PHASECHK.TRANS64.TRYWAIT P0, [R2+URZ+0x160], R5 ;  /* 0x00016005020075a7 */ /* 0x000ea400080011ff */
[----:B--2---:R-:W-:Y:S05]  /*3250*/  @!P0 BRA `(.L_x_58) ;  /* 0x0000005800448947 */ /* 0x004fea0003800000 */
.L_x_161:
[----:B------:R-:W-:Y:S01]  /*3260*/  ULEA UR4, UR5, UR6, 0x3 ;  /* 0x0000000605047291 */ /* 0x000fe2000f8e18ff */
[----:B------:R-:W-:Y:S02]  /*3270*/  PRMT R4, RZ, 0x654, R4 ;  /* 0x00000654ff047816 */ /* 0x000fe40000000004 */
[----:B--2---:R-:W-:Y:S01]  /*3280*/  SHF.L.U32 R5, R12, 0x1f, RZ ;  /* 0x0000001f0c057819 */ /* 0x004fe200000006ff */
[----:B------:R-:W-:Y:S01]  /*3290*/  UIADD3 UR7, UPT, UPT, UR4, 0x100, URZ ;  /* 0x0000010004077890 */ /* 0x000fe2000fffe0ff */
[----:B------:R2:W-:Y:S05]  /*32a0*/  SYNCS.ARRIVE.TRANS64.RED.A1T0 RZ, [R4+URZ], RZ ;  /* 0x000000ff04ff79a7 */ /* 0x0005ea00081004ff */
[----:B------:R-:W-:Y:S01]  /*32b0*/  IMAD.U32 R7, RZ, RZ, UR7 ;  /* 0x00000007ff077e24 */ /* 0x000fe2000f8e00ff */
[----:B------:R-:W3:Y:S04]  /*32c0*/  SYNCS.PHASECHK.TRANS64.TRYWAIT P0, [UR4+0x110], R5 ;  /* 0x00011005ff0075a7 */ /* 0x000ee80008001104 */
[----:B------:R-:W-:Y:S01]  /*32d0*/  PRMT R6, R0, 0x654, R7 ;  /* 0x0000065400067816 */ /* 0x000fe20000000007 */
[----:B--2---:R-:W-:Y:S01]  /*32e0*/  @!P2 IMAD.MOV.U32 R4, RZ, RZ, 0x10 ;  /* 0x00000010ff04a424 */ /* 0x004fe200078e00ff */
[----:B---3--:R-:W-:Y:S06]  /*32f0*/  @!P0 BRA `(.L_x_59) ;  /* 0x0000005800308947 */ /* 0x008fec0003800000 */
.L_x_163:
[----:B------:R-:W-:Y:S01]  /*3300*/  ULEA UR8, UR5, UR6, 0x4 ;  /* 0x0000000605087291 */ /* 0x000fe2000f8e20ff */
[----:B------:R-:W-:Y:S01]  /*3310*/  SEL R3, R6, R3, !P2 ;  /* 0x0000000306037207 */ /* 0x000fe20005000000 */
[----:B------:R-:W-:Y:S01]  /*3320*/  UIADD3 UR9, UPT, UPT, UR4, 0x100, URZ ;  /* 0x0000010004097890 */ /* 0x000fe2000fffe0ff */
[----:B--2---:R-:W-:Y:S01]  /*3330*/  LEA R2, R11, UR6, 0x3 ;  /* 0x000000060b027c11 */ /* 0x004fe2000f8e18ff */
[----:B------:R-:W-:Y:S01]  /*3340*/  UIADD3 UR8, UPT, UPT, UR8, 0x190, URZ ;  /* 0x0000019008087890 */ /* 0x000fe2000fffe0ff */
[----:B------:R-:W-:Y:S01]  /*3350*/  SHF.L.U32 R5, R10, 0x1f, RZ ;  /* 0x0000001f0a057819 */ /* 0x000fe200000006ff */
[----:B------:R2:W-:Y:S01]  /*3360*/  @!P2 SYNCS.ARRIVE.TRANS64.RED RZ, [R3+URZ], R4 ;  /* 0x0000000403ffa9a7 */ /* 0x0005e200080004ff */
[----:B------:R-:W-:Y:S01]  /*3370*/  UIADD3 UR4, UPT, UPT, UR5, 0x1, URZ ;  /* 0x0000000105047890 */ /* 0x000fe2000fffe0ff */
[----:B------:R-:W-:-:S03]  /*3380*/  VIADD R8, R8, 0x1 ;  /* 0x0000000108087836 */ /* 0x000fc60000000000 */
[----:B------:R-:W-:Y:S02]  /*3390*/  UISETP.NE.AND UP0, UPT, UR4, 0x2, UPT ;  /* 0x000000020400788c */ /* 0x000fe4000bf05270 */
[----:B------:R-:W-:Y:S06]  /*33a0*/  UGETNEXTWORKID.BROADCAST [UR8], [UR9] ;  /* 0x00000000080073ca */ /* 0x000fec0008000100 */
[----:B------:R-:W-:Y:S01]  /*33b0*/  USEL UR7, URZ, 0x1, UP0 ;  /* 0x00000001ff077887 */ /* 0x000fe20008000000 */
[----:B------:R-:W-:Y:S01]  /*33c0*/  ISETP.NE.AND P0, PT, R8, 0x2, PT ;  /* 0x000000020800780c */ /* 0x000fe20003f05270 */
[----:B------:R-:W-:Y:S01]  /*33d0*/  USEL UR5, UR4, URZ, UP0 ;  /* 0x000000ff04057287 */ /* 0x000fe20008000000 */
[----:B------:R-:W3:Y:S03]  /*33e0*/  SYNCS.PHASECHK.TRANS64.TRYWAIT P1, [R2+URZ+0x100], R5 ;  /* 0x00010005020075a7 */ /* 0x000ee600080211ff */
[----:B------:R-:W-:Y:S01]  /*33f0*/  LOP3.LUT R12, R12, UR7, RZ, 0x3c, !PT ;  /* 0x000000070c0c7c12 */ /* 0x000fe2000f8e3cff */
[----:B--23--:R-:W-:Y:S07]  /*3400*/  @!P1 BRA `(.L_x_60) ;  /* 0x0000005800049947 */ /* 0x00cfee0003800000 */
.L_x_164:
[C---:B------:R-:W-:Y:S01]  /*3410*/  LEA R4, R11.reuse, UR6, 0x4 ;  /* 0x000000060b047c11 */ /* 0x040fe2000f8e20ff */
[----:B--2---:R-:W-:Y:S01]  /*3420*/  VIADD R2, R2, 0x110 ;  /* 0x0000011002027836 */ /* 0x004fe20000000000 */
[----:B------:R-:W-:Y:S01]  /*3430*/  SEL R8, R8, RZ, P0 ;  /* 0x000000ff08087207 */ /* 0x000fe20000000000 */
[----:B------:R-:W-:-:S03]  /*3440*/  VIADD R11, R11, 0x1 ;  /* 0x000000010b0b7836 */ /* 0x000fc60000000000 */
[----:B------:R-:W2:Y:S01]  /*3450*/  LDS.128 R4, [R4+0x190] ;  /* 0x0001900004047984 */ /* 0x000ea20000000c00 */
[----:B------:R-:W-:Y:S02]  /*3460*/  PRMT R2, RZ, 0x654, R2 ;  /* 0x00000654ff027816 */ /* 0x000fe40000000002 */
[C---:B------:R-:W-:Y:S01]  /*3470*/  ISETP.NE.AND P1, PT, R11.reuse, 0x2, PT ;  /* 0x000000020b00780c */ /* 0x040fe20003f25270 */
[----:B------:R-:W-:Y:S01]  /*3480*/  @!PT LDS RZ, [RZ] ;  /* 0x00000000fffff984 */ /* 0x000fe20000000800 */
[----:B------:R-:W-:Y:S01]  /*3490*/  @!PT LDS RZ, [RZ] ;  /* 0x00000000fffff984 */ /* 0x000fe20000000800 */
[----:B------:R-:W-:Y:S01]  /*34a0*/  @!PT LDS RZ, [RZ] ;  /* 0x00000000fffff984 */ /* 0x000fe20000000800 */
[----:B------:R-:W-:Y:S01]  /*34b0*/  @!PT LDS RZ, [RZ] ;  /* 0x00000000fffff984 */ /* 0x000fe20000000800 */
[----:B------:R3:W-:Y:S06]  /*34c0*/  MEMBAR.ALL.CTA ;  /* 0x0000000000007992 */ /* 0x0007ec0000008000 */
[----:B---3--:R-:W3:Y:S01]  /*34d0*/  FENCE.VIEW.ASYNC.S ;  /* 0x00000000000073c6 */ /* 0x008ee20000000000 */
[----:B------:R-:W-:Y:S01]  /*34e0*/  SEL R11, R11, RZ, P1 ;  /* 0x000000ff0b0b7207 */ /* 0x000fe20000800000 */
[----:B---3--:R3:W-:Y:S01]  /*34f0*/  SYNCS.ARRIVE.TRANS64.RED.A1T0 RZ, [R2+URZ], RZ ;  /* 0x000000ff02ff79a7 */ /* 0x0087e200081004ff */
[----:B--2---:R-:W-:-:S02]  /*3500*/  LOP3.LUT P3, RZ, R6, 0x1, RZ, 0xc0, !PT ;  /* 0x0000000106ff7812 */ /* 0x004fc4000786c0ff */
[----:B------:R-:W-:-:S04]  /*3510*/  SEL R5, RZ, 0x1, P1 ;  /* 0x00000001ff057807 */ /* 0x000fc80000800000 */
[----:B------:R-:W-:Y:S02]  /*3520*/  LOP3.LUT R10, R10, R5, RZ, 0x3c, !PT ;  /* 0x000000050a0a7212 */ /* 0x000fe400078e3cff */
[----:B---3--:R-:W-:-:S04]  /*3530*/  SEL R2, RZ, 0x1, P0 ;  /* 0x00000001ff027807 */ /* 0x008fc80000000000 */
[----:B------:R-:W-:Y:S01]  /*3540*/  LOP3.LUT R9, R9, R2, RZ, 0x3c, !PT ;  /* 0x0000000209097212 */ /* 0x000fe200078e3cff */
[----:B------:R-:W-:Y:S06]  /*3550*/  @P3 BRA `(.L_x_61) ;  /* 0xfffffffc002c3947 */ /* 0x000fec000383ffff */
[----:B------:R-:W-:Y:S01]  /*3560*/  ULEA UR4, UR5, UR6, 0x3 ;  /* 0x0000000605047291 */ /* 0x000fe2000f8e18ff */
[----:B------:R-:W-:-:S08]  /*3570*/  SHF.L.U32 R3, R12, 0x1f, RZ ;  /* 0x0000001f0c037819 */ /* 0x000fd000000006ff */
[----:B------:R-:W2:Y:S02]  /*3580*/  SYNCS.PHASECHK.TRANS64 P0, [UR4+0x110], R3 ;  /* 0x00011003ff0075a7 */ /* 0x000ea40008001004 */
[----:B--2---:R-:W-:Y:S05]  /*3590*/  @P0 BRA `(.L_x_62) ;  /* 0x0000000000080947 */ /* 0x004fea0003800000 */
[----:B------:R-:W2:Y:S02]  /*35a0*/  SYNCS.PHASECHK.TRANS64.TRYWAIT P0, [UR4+0x110], R3 ;  /* 0x00011003ff0075a7 */ /* 0x000ea40008001104 */
[----:B--2---:R-:W-:Y:S05]  /*35b0*/  @!P0 BRA `(.L_x_63) ;  /* 0x0000005400ac8947 */ /* 0x004fea0003800000 */
.L_x_62:
[----:B------:R-:W-:-:S04]  /*35c0*/  UIADD3 UR7, UPT, UPT, UR5, 0x1, URZ ;  /* 0x0000000105077890 */ /* 0x000fc8000fffe0ff */
[----:B------:R-:W-:-:S04]  /*35d0*/  UISETP.NE.AND UP0, UPT, UR7, 0x2, UPT ;  /* 0x000000020700788c */ /* 0x000fc8000bf05270 */
[----:B------:R-:W-:Y:S02]  /*35e0*/  USEL UR8, URZ, 0x1, UP0 ;  /* 0x00000001ff087887 */ /* 0x000fe40008000000 */
[----:B------:R-:W-:-:S04]  /*35f0*/  USEL UR7, UR7, URZ, UP0 ;  /* 0x000000ff07077287 */ /* 0x000fc80008000000 */
[----:B------:R-:W-:Y:S01]  /*3600*/  ULEA UR7, UR7, UR6, 0x3 ;  /* 0x0000000607077291 */ /* 0x000fe2000f8e18ff */
[----:B--2---:R-:W-:-:S04]  /*3610*/  LOP3.LUT R3, R12, UR8, RZ, 0x3c, !PT ;  /* 0x000000080c037c12 */ /* 0x004fc8000f8e3cff */
[----:B------:R-:W-:-:S04]  /*3620*/  SHF.L.U32 R0, R3, 0x1f, RZ ;  /* 0x0000001f03007819 */ /* 0x000fc800000006ff */
[----:B------:R-:W2:Y:S02]  /*3630*/  SYNCS.PHASECHK.TRANS64 P0, [UR7+0x110], R0 ;  /* 0x00011000ff0075a7 */ /* 0x000ea40008001007 */
[----:B-12---:R-:W-:Y:S05]  /*3640*/  @P0 EXIT ;  /* 0x000000000000094d */ /* 0x006fea0003800000 */
[----:B------:R-:W-:Y:S02]  /*3650*/  SHF.L.U32 R3, R3, 0x1f, RZ ;  /* 0x0000001f03037819 */ /* 0x000fe400000006ff */
[----:B------:R-:W-:-:S07]  /*3660*/  MOV R0, UR7 ;  /* 0x0000000700007c02 */ /* 0x000fce0008000f00 */
.L_x_64:
[----:B-1----:R1:W2:Y:S02]  /*3670*/  SYNCS.PHASECHK.TRANS64.TRYWAIT P0, [R0+URZ+0x110], R3 ;  /* 0x00011003000075a7 */ /* 0x0022a400080011ff */
[----:B--2---:R-:W-:Y:S05]  /*3680*/  @!P0 NANOSLEEP.SYNCS 0x989680 ;  /* 0x009896800000895d */ /* 0x004fea0003900000 */
[----:B------:R-:W2:Y:S02]  /*3690*/  @!P0 SYNCS.PHASECHK.TRANS64 P0, [R0+URZ+0x110], R3 ;  /* 0x00011003000085a7 */ /* 0x000ea400080010ff */
[----:B--2---:R-:W-:Y:S05]  /*36a0*/  @P0 EXIT ;  /* 0x000000000000094d */ /* 0x004fea0003800000 */
[----:B------:R-:W-:Y:S05]  /*36b0*/  BRA `(.L_x_64) ;  /* 0xfffffffc00ec7947 */ /* 0x000fea000383ffff */
.L_x_57:
[----:B------:R-:W-:Y:S05]  /*36c0*/  BRA.U UP5, `(.L_x_65) ;  /* 0x0000001105d87547 */ /* 0x000fea000b800000 */
[----:B------:R-:W-:Y:S01]  /*36d0*/  UMOV UR4, 0x40 ;  /* 0x0000004000047882 */ /* 0x000fe20000000000 */
[----:B------:R-:W-:Y:S01]  /*36e0*/  NOP ;  /* 0x0000000000007918 */ /* 0x000fe20000000000 */
[----:B------:R-:W-:Y:S01]  /*36f0*/  ULEA UR5, UR46, UR4, 0x18 ;  /* 0x000000042e057291 */ /* 0x000fe2000f8ec0ff */
[----:B------:R-:W-:Y:S02]  /*3700*/  UMOV UR6, 0x400 ;  /* 0x0000040000067882 */ /* 0x000fe40000000000 */
[----:B------:R-:W-:-:S06]  /*3710*/  ULEA UR6, UR46, UR6, 0x18 ;  /* 0x000000062e067291 */ /* 0x000fcc000f8ec0ff */
[----:B------:R-:W2:Y:S02]  /*3720*/  LDS.U8 R0, [UR5+0x1c] ;  /* 0x00001c05ff007984 */ /* 0x000ea40008000000 */
[----:B--2---:R-:W-:-:S13]  /*3730*/  ISETP.NE.AND P0, PT, R0, RZ, PT ;  /* 0x000000ff0000720c */ /* 0x004fda0003f05270 */
[----:B------:R-:W-:Y:S05]  /*3740*/  @P0 BRA `(.L_x_66) ;  /* 0x0000000400080947 */ /* 0x000fea0003800000 */
[----:B------:R-:W-:Y:S02]  /*3750*/  UISETP.NE.U32.AND UP1, UPT, UR47, 0x1, UPT ;  /* 0x000000012f00788c */ /* 0x000fe4000bf25070 */
[----:B------:R-:W-:-:S07]  /*3760*/  UIADD3 UR7, UPT, UPT, UR5, 0x8, URZ ;  /* 0x0000000805077890 */ /* 0x000fce000fffe0ff */
[----:B------:R-:W-:Y:S05]  /*3770*/  BRA.U !UP1, `(.L_x_67) ;  /* 0x00000001099c7547 */ /* 0x000fea000b800000 */
[----:B------:R-:W-:Y:S01]  /*3780*/  ELECT P0, URZ, PT ;  /* 0x0000000000ff782f */ /* 0x000fe20003800000 */
[----:B------:R-:W-:-:S12]  /*3790*/  BSSY B0, `(.L_x_67) ;  /* 0x0000025000007945 */ /* 0x000fd80003800000 */
[----:B------:R-:W-:Y:S05]  /*37a0*/  @!P0 BRA `(.L_x_68) ;  /* 0x00000000008c8947 */ /* 0x000fea0003800000 */
[----:B------:R-:W-:-:S05]  /*37b0*/  UMOV UR4, 0x10 ;  /* 0x0000001000047882 */ /* 0x000fca0000000000 */
[----:B------:R-:W-:Y:S04]  /*37c0*/  DEPBAR.LE SB2, 0x36 ;  /* 0x0000ad800000791a */ /* 0x000fe80000000000 */
[----:B------:R-:W2:Y:S02]  /*37d0*/  UTCATOMSWS.2CTA.FIND_AND_SET.ALIGN UP0, UR4, UR4 ;  /* 0x00000004000475e3 */ /* 0x000ea40008200800 */
[----:B--2---:R-:W-:Y:S01]  /*37e0*/  MOV R11, UR4 ;  /* 0x00000004000b7c02 */ /* 0x004fe20008000f00 */
[----:B------:R-:W-:Y:S06]  /*37f0*/  BRA.U UP0, `(.L_x_69) ;  /* 0x0000000100187547 */ /* 0x000fec000b800000 */
.L_x_70:
[----:B------:R-:W-:Y:S05]  /*3800*/  NANOSLEEP 0x64 ;  /* 0x000000640000795d */ /* 0x000fea0003800000 */
[----:B------:R-:W-:-:S05]  /*3810*/  UMOV UR4, 0x10 ;  /* 0x0000001000047882 */ /* 0x000fca0000000000 */
[----:B------:R-:W-:Y:S04]  /*3820*/  DEPBAR.LE SB2, 0x36 ;  /* 0x0000ad800000791a */ /* 0x000fe80000000000 */
[----:B------:R-:W2:Y:S02]  /*3830*/  UTCATOMSWS.2CTA.FIND_AND_SET.ALIGN UP0, UR4, UR4 ;  /* 0x00000004000475e3 */ /* 0x000ea40008200800 */
[----:B--2---:R-:W-:Y:S01]  /*3840*/  MOV R11, UR4 ;  /* 0x00000004000b7c02 */ /* 0x004fe20008000f00 */
[----:B------:R-:W-:Y:S05]  /*3850*/  BRA.U !UP0, `(.L_x_70) ;  /* 0xfffffffd08e87547 */ /* 0x000fea000b83ffff */
.L_x_69:
[----:B------:R-:W2:Y:S01]  /*3860*/  LDS R7, [UR5+0x10] ;  /* 0x00001005ff077984 */ /* 0x000ea20008000800 */
[----:B------:R-:W-:Y:S01]  /*3870*/  IMAD.U32 R5, RZ, RZ, UR6 ;  /* 0x00000006ff057e24 */ /* 0x000fe2000f8e00ff */
[----:B------:R-:W-:-:S03]  /*3880*/  MOV R4, UR48 ;  /* 0x0000003000047c02 */ /* 0x000fc60008000f00 */
[----:B------:R-:W-:Y:S01]  /*3890*/  VIADD R5, R5, 0x1b0 ;  /* 0x000001b005057836 */ /* 0x000fe20000000000 */
[----:B--2---:R-:W-:-:S04]  /*38a0*/  SHF.L.U32 R7, R7, 0x1f, RZ ;  /* 0x0000001f07077819 */ /* 0x004fc800000006ff */
[----:B------:R-:W2:Y:S02]  /*38b0*/  SYNCS.PHASECHK.TRANS64.TRYWAIT P0, [UR5+0x8], R7 ;  /* 0x00000807ff0075a7 */ /* 0x000ea40008001105 */
[----:B--2---:R-:W-:Y:S05]  /*38c0*/  @P0 BRA `(.L_x_71) ;  /* 0x0000000000080947 */ /* 0x004fea0003800000 */
[----:B------:R-:W2:Y:S02]  /*38d0*/  SYNCS.PHASECHK.TRANS64.TRYWAIT P0, [UR5+0x8], R7 ;  /* 0x00000807ff0075a7 */ /* 0x000ea40008001105 */
[----:B--2---:R-:W-:Y:S05]  /*38e0*/  @!P0 BRA `(.L_x_72) ;  /* 0x0000005000f88947 */ /* 0x004fea0003800000 */
.L_x_71:
[----:B--2---:R-:W-:Y:S01]  /*38f0*/  HFMA2 R0, -RZ, RZ, 0, 5.9604644775390625e-08 ;  /* 0x00000001ff007431 */ /* 0x004fe200000001ff */
[----:B------:R-:W-:Y:S01]  /*3900*/  UPRMT UR4, UR48, 0x654, UR7 ;  /* 0x0000065430047896 */ /* 0x000fe20008000007 */
[----:B------:R-:W-:Y:S01]  /*3910*/  IMAD.MOV.U32 R8, RZ, RZ, 0xffff ;  /* 0x0000ffffff087424 */ /* 0x000fe200078e00ff */
[----:B------:R-:W-:Y:S01]  /*3920*/  PRMT R4, R4, 0x654, R5 ;  /* 0x0000065404047816 */ /* 0x000fe20000000005 */
[----:B------:R-:W-:Y:S02]  /*3930*/  IMAD.MOV.U32 R6, RZ, RZ, 0x4 ;  /* 0x00000004ff067424 */ /* 0x000fe400078e00ff */
[----:B------:R-:W-:Y:S01]  /*3940*/  IMAD.SHL.U32 R9, R11, 0x20, RZ ;  /* 0x000000200b097824 */ /* 0x000fe200078e00ff */
[----:B------:R-:W-:Y:S02]  /*3950*/  MOV R5, UR4 ;  /* 0x0000000400057c02 */ /* 0x000fe40008000f00 */
[-C--:B------:R-:W-:Y:S01]  /*3960*/  SHF.L.U32 R8, R8, R11.reuse, RZ ;  /* 0x0000000b08087219 */ /* 0x080fe200000006ff */
[----:B------:R2:W-:Y:S01]  /*3970*/  SYNCS.ARRIVE.TRANS64.RED RZ, [UR4], R6 ;  /* 0x00000006ffff79a7 */ /* 0x0005e20008000404 */
[----:B------:R-:W-:Y:S01]  /*3980*/  SHF.L.U32 R7, R0, R11, RZ ;  /* 0x0000000b00077219 */ /* 0x000fe200000006ff */
[----:B------:R2:W-:Y:S04]  /*3990*/  STS [UR6+0x1b0], R9 ;  /* 0x0001b009ff007988 */ /* 0x0005e80008000806 */
[----:B------:R2:W-:Y:S04]  /*39a0*/  STAS [R4.64], R11 ;  /* 0x0000000b04007dbd */ /* 0x0005e8000c0008ff */
[----:B------:R2:W-:Y:S04]  /*39b0*/  ATOMS.OR RZ, [UR5+0x14], R8 ;  /* 0x00001408ffff798c */ /* 0x0005e8000b000005 */
[----:B------:R2:W-:Y:S04]  /*39c0*/  ATOMS.OR RZ, [UR5+0x18], R7 ;  /* 0x00001807ffff798c */ /* 0x0005e8000b000005 */
[----:B------:R2:W-:Y:S02]  /*39d0*/  ATOMS.XOR RZ, [UR5+0x10], R0 ;  /* 0x00001000ffff798c */ /* 0x0005e4000b800005 */
.L_x_68:
[----:B-1----:R-:W-:Y:S05]  /*39e0*/  BSYNC B0 ;  /* 0x0000000000007941 */ /* 0x002fea0003800000 */
.L_x_67:
[----:B------:R-:W-:Y:S05]  /*39f0*/  BRA.U UP1, `(.L_x_73) ;  /* 0x00000001016c7547 */ /* 0x000fea000b800000 */
[----:B------:R-:W-:-:S03]  /*3a00*/  UMOV UR4, 0xffffffff ;  /* 0xffffffff00047882 */ /* 0x000fc60000000000 */
[----:B------:R-:W-:Y:S05]  /*3a10*/  BRA.DIV UR4, `(.L_x_74) ;  /* 0x0000005204c47947 */ /* 0x000fea000b800000 */
[----:B------:R-:W-:-:S13]  /*3a20*/  ELECT P6, URZ, PT ;  /* 0x0000000000ff782f */ /* 0x000fda00038c0000 */
.L_x_168:
[----:B------:R-:W-:Y:S05]  /*3a30*/  @!P6 BRA `(.L_x_73) ;  /* 0x00000000005ce947 */ /* 0x000fea0003800000 */
[----:B--2---:R-:W2:Y:S02]  /*3a40*/  LDS R5, [UR5+0x10] ;  /* 0x00001005ff057984 */ /* 0x004ea40008000800 */
[----:B--2---:R-:W-:-:S04]  /*3a50*/  SHF.L.U32 R5, R5, 0x1f, RZ ;  /* 0x0000001f05057819 */ /* 0x004fc800000006ff */
[----:B------:R-:W2:Y:S02]  /*3a60*/  SYNCS.PHASECHK.TRANS64.TRYWAIT P0, [UR5+0x8], R5 ;  /* 0x00000805ff0075a7 */ /* 0x000ea40008001105 */
[----:B--2---:R-:W-:Y:S05]  /*3a70*/  @P0 BRA `(.L_x_75) ;  /* 0x0000000000080947 */ /* 0x004fea0003800000 */
[----:B------:R-:W2:Y:S02]  /*3a80*/  SYNCS.PHASECHK.TRANS64.TRYWAIT P0, [UR5+0x8], R5 ;  /* 0x00000805ff0075a7 */ /* 0x000ea40008001105 */
[----:B--2---:R-:W-:Y:S05]  /*3a90*/  @!P0 BRA `(.L_x_76) ;  /* 0x0000005000c48947 */ /* 0x004fea0003800000 */
.L_x_75:
[----:B------:R-:W3:Y:S01]  /*3aa0*/  LDS R7, [UR6+0x1b0] ;  /* 0x0001b006ff077984 */ /* 0x000ee20008000800 */
[----:B--2---:R-:W-:Y:S02]  /*3ab0*/  HFMA2 R0, -RZ, RZ, 0, 5.9604644775390625e-08 ;  /* 0x00000001ff007431 */ /* 0x004fe400000001ff */
[----:B------:R-:W-:Y:S01]  /*3ac0*/  IMAD.MOV.U32 R4, RZ, RZ, 0xffff ;  /* 0x0000ffffff047424 */ /* 0x000fe200078e00ff */
[----:B------:R-:W-:Y:S01]  /*3ad0*/  UPRMT UR4, UR48, 0x654, UR7 ;  /* 0x0000065430047896 */ /* 0x000fe20008000007 */
[----:B---3--:R-:W-:-:S03]  /*3ae0*/  IMAD.SHL.U32 R5, R7, 0x20, RZ ;  /* 0x0000002007057824 */ /* 0x008fc600078e00ff */
[-C--:B------:R-:W-:Y:S02]  /*3af0*/  SHF.L.U32 R4, R4, R7.reuse, RZ ;  /* 0x0000000704047219 */ /* 0x080fe400000006ff */
[----:B------:R-:W-:Y:S01]  /*3b00*/  SHF.L.U32 R7, R0, R7, RZ ;  /* 0x0000000700077219 */ /* 0x000fe200000006ff */
[----:B------:R3:W-:Y:S04]  /*3b10*/  STS [UR6+0x1b0], R5 ;  /* 0x0001b005ff007988 */ /* 0x0007e80008000806 */
[----:B------:R3:W-:Y:S04]  /*3b20*/  ATOMS.OR RZ, [UR5+0x14], R4 ;  /* 0x00001404ffff798c */ /* 0x0007e8000b000005 */
[----:B------:R3:W-:Y:S01]  /*3b30*/  ATOMS.OR RZ, [UR5+0x18], R7 ;  /* 0x00001807ffff798c */ /* 0x0007e2000b000005 */
[----:B------:R-:W-:Y:S03]  /*3b40*/  SYNCS.ARRIVE.TRANS64.RED.A1T0 RZ, [UR4], RZ ;  /* 0x000000ffffff79a7 */ /* 0x000fe60008100404 */
[----:B------:R3:W-:Y:S01]  /*3b50*/  ATOMS.XOR RZ, [UR5+0x10], R0 ;  /* 0x00001000ffff798c */ /* 0x0007e2000b800005 */
[----:B------:R-:W-:Y:S05]  /*3b60*/  BRA `(.L_x_73) ;  /* 0x0000000000107947 */ /* 0x000fea0003800000 */
.L_x_66:
[----:B------:R-:W-:Y:S02]  /*3b70*/  MOV R0, 0xffffffff ;  /* 0xffffffff00007802 */ /* 0x000fe40000000f00 */
[----:B------:R-:W-:-:S03]  /*3b80*/  MOV R4, 0x3bb0 ;  /* 0x00003bb000047802 */ /* 0x000fc60000000f00 */
[----:B------:R2:W-:Y:S04]  /*3b90*/  STS [UR6+0x1b0], R0 ;  /* 0x0001b000ff007988 */ /* 0x0005e80008000806 */
[----:B-12--5:R-:W-:Y:S05]  /*3ba0*/  CALL.REL.NOINC `($__internal_1_$__cuda_sm10x_tcgen05_guardrail_trap_phase_invalid_during_alloc) ;  /* 0x00000058000c7944 */ /* 0x026fea0003c00000 */
.L_x_73:
[----:B------:R-:W-:Y:S05]  /*3bb0*/  WARPSYNC.ALL ;  /* 0x0000000000007948 */ /* 0x000fea0003800000 */
[----:B------:R-:W4:Y:S01]  /*3bc0*/  S2UR UR4, SR_CgaCtaId ;  /* 0x00000000000479c3 */ /* 0x000f220000008800 */
[----:B------:R-:W-:Y:S01]  /*3bd0*/  UMOV UR26, 0x400 ;  /* 0x00000400001a7882 */ /* 0x000fe20000000000 */
[----:B------:R-:W-:-:S06]  /*3be0*/  NOP ;  /* 0x0000000000007918 */ /* 0x000fcc0000000000 */
[----:B------:R-:W-:Y:S06]  /*3bf0*/  BAR.ARV 0x6, 0xa0 ;  /* 0x0182800000007b1d */ /* 0x000fec0000002000 */
[----:B------:R-:W1:Y:S01]  /*3c00*/  LDCU UR6, c[0x0][0x38c] ;  /* 0x00007180ff0677ac */ /* 0x000e620008000800 */
[----:B------:R-:W-:Y:S01]  /*3c10*/  LOP3.LUT R3, R3, 0xffff, RZ, 0xc0, !PT ;  /* 0x0000ffff03037812 */ /* 0x000fe200078ec0ff */
[----:B--2---:R-:W-:Y:S01]  /*3c20*/  IMAD.MOV.U32 R9, RZ, RZ, 0x1 ;  /* 0x00000001ff097424 */ /* 0x004fe200078e00ff */
[----:B------:R-:W-:Y:S01]  /*3c30*/  LOP3.LUT R2, R2, 0xffff, RZ, 0xc0, !PT ;  /* 0x0000ffff02027812 */ /* 0x000fe200078ec0ff */
[----:B------:R-:W-:Y:S01]  /*3c40*/  IMAD.MOV.U32 R8, RZ, RZ, RZ ;  /* 0x000000ffff087224 */ /* 0x000fe200078e00ff */
[----:B------:R-:W-:Y:S01]  /*3c50*/  R2UR UR28, R3 ;  /* 0x00000000031c72ca */ /* 0x000fe200000e0000 */
[----:B------:R-:W-:Y:S01]  /*3c60*/  UMOV UR32, URZ ;  /* 0x000000ff00207c82 */ /* 0x000fe20008000000 */
[----:B------:R-:W-:-:S02]  /*3c70*/  R2UR UR42, R2 ;  /* 0x00000000022a72ca */ /* 0x000fc400000e0000 */
[----:B------:R-:W-:Y:S01]  /*3c80*/  CS2R R2, SRZ ;  /* 0x0000000000027805 */ /* 0x000fe2000001ff00 */
[----:B------:R-:W-:Y:S01]  /*3c90*/  UMOV UR23, URZ ;  /* 0x000000ff00177c82 */ /* 0x000fe20008000000 */
[----:B----4-:R-:W-:Y:S01]  /*3ca0*/  ULEA UR26, UR4, UR26, 0x18 ;  /* 0x0000001a041a7291 */ /* 0x010fe2000f8ec0ff */
[----:B------:R-:W-:Y:S01]  /*3cb0*/  UMOV UR22, URZ ;  /* 0x000000ff00167c82 */ /* 0x000fe20008000000 */
[----:B------:R-:W-:Y:S02]  /*3cc0*/  UISETP.NE.AND UP3, UPT, UR47, URZ, UPT ;  /* 0x000000ff2f00728c */ /* 0x000fe4000bf65270 */
[----:B------:R-:W-:Y:S02]  /*3cd0*/  UIADD3 UR5, UPT, UPT, UR26, 0x4300, URZ ;  /* 0x000043001a057890 */ /* 0x000fe4000fffe0ff */
[----:B------:R-:W-:-:S03]  /*3ce0*/  UIADD3 UR4, UPT, UPT, UR26, 0x1e300, URZ ;  /* 0x0001e3001a047890 */ /* 0x000fc6000fffe0ff */
[----:B---3--:R-:W2:Y:S01]  /*3cf0*/  LDS R0, [UR26+0x1b0] ;  /* 0x0001b01aff007984 */ /* 0x008ea20008000800 */
[----:B-1----:R-:W-:Y:S02]  /*3d00*/  UIADD3 UR6, UPT, UPT, UR6, 0x7f, URZ ;  /* 0x0000007f06067890 */ /* 0x002fe4000fffe0ff */
[----:B------:R-:W-:Y:S02]  /*3d10*/  USHF.R.U32.HI UR5, URZ, 0x4, UR5 ;  /* 0x00000004ff057899 */ /* 0x000fe40008011605 */
[----:B------:R-:W-:Y:S02]  /*3d20*/  USHF.R.S32.HI UR33, URZ, 0x1f, UR6 ;  /* 0x0000001fff217899 */ /* 0x000fe40008011406 */
[----:B------:R-:W-:Y:S02]  /*3d30*/  USHF.R.U32.HI UR4, URZ, 0x4, UR4 ;  /* 0x00000004ff047899 */ /* 0x000fe40008011604 */
[----:B------:R-:W-:Y:S02]  /*3d40*/  ULEA.HI UR33, UR33, UR6, URZ, 0x7 ;  /* 0x0000000621217291 */ /* 0x000fe4000f8f38ff */
[----:B------:R-:W-:-:S02]  /*3d50*/  ULOP3.LUT UR5, UR5, 0x3fff, URZ, 0xc0, !UPT ;  /* 0x00003fff05057892 */ /* 0x000fc4000f8ec0ff */
[----:B------:R-:W-:Y:S02]  /*3d60*/  USHF.R.S32.HI UR33, URZ, 0x7, UR33 ;  /* 0x00000007ff217899 */ /* 0x000fe40008011421 */
[----:B------:R-:W-:Y:S02]  /*3d70*/  ULOP3.LUT UR30, UR4, 0x3fff, URZ, 0xc0, !UPT ;  /* 0x00003fff041e7892 */ /* 0x000fe4000f8ec0ff */
[----:B------:R-:W-:Y:S01]  /*3d80*/  UISETP.LT.AND UP0, UPT, UR33, 0x1, UPT ;  /* 0x000000012100788c */ /* 0x000fe2000bf01270 */
[----:B------:R-:W-:Y:S01]  /*3d90*/  UMOV UR40, 0x0 ;  /* 0x0000000000287882 */ /* 0x000fe20000000000 */
[----:B------:R-:W-:Y:S01]  /*3da0*/  UMOV UR41, 0x8200010 ;  /* 0x0820001000297882 */ /* 0x000fe20000000000 */
[----:B------:R-:W-:Y:S02]  /*3db0*/  ULOP3.LUT UR29, UR5, 0x10000, URZ, 0xfc, !UPT ;  /* 0x00010000051d7892 */ /* 0x000fe4000f8efcff */
[----:B------:R-:W-:Y:S02]  /*3dc0*/  ULOP3.LUT UR30, UR30, 0x10000, URZ, 0xfc, !UPT ;  /* 0x000100001e1e7892 */ /* 0x000fe4000f8efcff */
[----:B------:R-:W-:Y:S01]  /*3dd0*/  USEL UR43, UR33, 0x1, !UP0 ;  /* 0x00000001212b7887 */ /* 0x000fe2000c000000 */
[----:B------:R-:W-:Y:S01]  /*3de0*/  UMOV UR38, 0x0 ;  /* 0x0000000000267882 */ /* 0x000fe20000000000 */
[----:B------:R-:W-:Y:S01]  /*3df0*/  UMOV UR39, 0x8200010 ;  /* 0x0820001000277882 */ /* 0x000fe20000000000 */
[----:B------:R-:W-:Y:S01]  /*3e00*/  UMOV UR36, 0x0 ;  /* 0x0000000000247882 */ /* 0x000fe20000000000 */
[----:B------:R-:W-:Y:S01]  /*3e10*/  UMOV UR37, 0x8200010 ;  /* 0x0820001000257882 */ /* 0x000fe20000000000 */
[----:B------:R-:W-:Y:S01]  /*3e20*/  UMOV UR34, 0x0 ;  /* 0x0000000000227882 */ /* 0x000fe20000000000 */
[----:B------:R-:W-:Y:S01]  /*3e30*/  UMOV UR35, 0x8200010 ;  /* 0x0820001000237882 */ /* 0x000fe20000000000 */
[----:B--2---:R-:W-:-:S15]  /*3e40*/  R2UR UR44, R0 ;  /* 0x00000000002c72ca */ /* 0x004fde00000e0000 */
.L_x_84:
[C---:B------:R-:W-:Y:S02]  /*3e50*/  LEA R0, R8.reuse, UR26, 0x3 ;  /* 0x0000001a08007c11 */ /* 0x040fe4000f8e18ff */
[----:B------:R-:W-:Y:S02]  /*3e60*/  SHF.L.U32 R5, R3, 0x1f, RZ ;  /* 0x0000001f03057819 */ /* 0x000fe400000006ff */
[----:B------:R-:W-:Y:S02]  /*3e70*/  LEA R4, R8, UR26, 0x4 ;  /* 0x0000001a08047c11 */ /* 0x000fe4000f8e20ff */
[----:B------:R-:W1:Y:S02]  /*3e80*/  SYNCS.PHASECHK.TRANS64.TRYWAIT P0, [R0+URZ+0x100], R5 ;  /* 0x00010005000075a7 */ /* 0x000e6400080011ff */
[----:B-1-3--:R-:W-:Y:S05]  /*3e90*/  @!P0 BRA `(.L_x_77) ;  /* 0x0000004c00dc8947 */ /* 0x00afea0003800000 */
.L_x_169:
[----:B-1----:R-:W1:Y:S01]  /*3ea0*/  LDS.128 R4, [R4+0x190] ;  /* 0x0001900004047984 */ /* 0x002e620000000c00 */
[----:B------:R-:W-:Y:S02]  /*3eb0*/  VIADD R0, R0, 0x110 ;  /* 0x0000011000007836 */ /* 0x000fe40000000000 */
[----:B------:R-:W-:Y:S01]  /*3ec0*/  VIADD R8, R8, 0x1 ;  /* 0x0000000108087836 */ /* 0x000fe20000000000 */
[----:B------:R-:W-:Y:S01]  /*3ed0*/  @!PT LDS RZ, [RZ] ;  /* 0x00000000fffff984 */ /* 0x000fe20000000800 */
[----:B------:R-:W-:Y:S01]  /*3ee0*/  @!PT LDS RZ, [RZ] ;  /* 0x00000000fffff984 */ /* 0x000fe20000000800 */
[----:B------:R-:W-:Y:S01]  /*3ef0*/  @!PT LDS RZ, [RZ] ;  /* 0x00000000fffff984 */ /* 0x000fe20000000800 */
[----:B------:R-:W-:Y:S01]  /*3f00*/  @!PT LDS RZ, [RZ] ;  /* 0x00000000fffff984 */ /* 0x000fe20000000800 */
[----:B------:R2:W-:Y:S06]  /*3f10*/  MEMBAR.ALL.CTA ;  /* 0x0000000000007992 */ /* 0x0005ec0000008000 */
[----:B--2---:R-:W2:Y:S01]  /*3f20*/  FENCE.VIEW.ASYNC.S ;  /* 0x00000000000073c6 */ /* 0x004ea20000000000 */
[----:B------:R-:W-:-:S04]  /*3f30*/  PRMT R0, RZ, 0x654, R0 ;  /* 0x00000654ff007816 */ /* 0x000fc80000000000 */
[----:B--2---:R2:W-:Y:S01]  /*3f40*/  SYNCS.ARRIVE.TRANS64.RED.A1T0 RZ, [R0+URZ], RZ ;  /* 0x000000ff00ff79a7 */ /* 0x0045e200081004ff */
[----:B-1----:R-:W-:Y:S01]  /*3f50*/  LOP3.LUT P1, RZ, R6, 0x1, RZ, 0xc0, !PT ;  /* 0x0000000106ff7812 */ /* 0x002fe2000782c0ff */
[----:B--2---:R-:W-:-:S12]  /*3f60*/  BRA.U UP3, `(.L_x_78) ;  /* 0x0000000503087547 */ /* 0x004fd8000b800000 */
[----:B------:R-:W1:Y:S01]  /*3f70*/  LDCU UR4, c[0x0][0x38c] ;  /* 0x00007180ff0477ac */ /* 0x000e620008000800 */
[----:B------:R-:W-:Y:S02]  /*3f80*/  PLOP3.LUT P2, PT, PT, PT, PT, 0x80, 0x8 ;  /* 0x000000000008781c */ /* 0x000fe40003f4f070 */
[----:B------:R-:W-:Y:S01]  /*3f90*/  SHF.L.U32 R5, R9, 0x1f, RZ ;  /* 0x0000001f09057819 */ /* 0x000fe200000006ff */
[----:B------:R-:W-:Y:S02]  /*3fa0*/  ULEA UR31, UR32, UR26, 0x3 ;  /* 0x0000001a201f7291 */ /* 0x000fe4000f8e18ff */
[----:B------:R-:W-:Y:S02]  /*3fb0*/  ULEA UR11, UR32, UR44, 0x6 ;  /* 0x0000002c200b7291 */ /* 0x000fe4000f8e30ff */
[----:B-1----:R-:W-:-:S06]  /*3fc0*/  UISETP.GE.AND UP0, UPT, UR4, 0x1, UPT ;  /* 0x000000010400788c */ /* 0x002fcc000bf06270 */
[----:B------:R-:W-:-:S05]  /*3fd0*/  PLOP3.LUT P0, PT, PT, PT, UP0, 0x80, 0x8 ;  /* 0x000000000008781c */ /* 0x000fca0003f0f008 */
[----:B------:R-:W-:-:S08]  /*3fe0*/  @UP0 ULEA UR4, UR23, UR26, 0x3 ;  /* 0x0000001a17040291 */ /* 0x000fd0000f8e18ff */
[----:B------:R-:W-:-:S04]  /*3ff0*/  @P0 SHF.L.U32 R0, R2, 0x1f, RZ ;  /* 0x0000001f02000819 */ /* 0x000fc800000006ff */
[----:B------:R1:W2:Y:S01]  /*4000*/  @P0 SYNCS.PHASECHK.TRANS64.TRYWAIT P2, [UR4], R0 ;  /* 0x00000000ff0005a7 */ /* 0x0002a20008041104 */
[----:B------:R-:W3:Y:S02]  /*4010*/  SYNCS.PHASECHK.TRANS64.TRYWAIT P0, [UR31+0x140], R5 ;  /* 0x00014005ff0075a7 */ /* 0x000ee4000800111f */
[----:B-123--:R-:W-:Y:S05]  /*4020*/  @!P0 BRA `(.L_x_79) ;  /* 0x0000004c008c8947 */ /* 0x00efea0003800000 */
.L_x_171:
[----:B------:R-:W-:Y:S01]  /*4030*/  UMOV UR27, UR22 ;  /* 0x00000016001b7c82 */ /* 0x000fe20008000000 */
[----:B------:R-:W-:Y:S05]  /*4040*/  BRA.U !UP0, `(.L_x_80) ;  /* 0x0000000108c07547 */ /* 0x000fea000b800000 */
[----:B------:R-:W-:Y:S02]  /*4050*/  UIADD3 UR27, UPT, UPT, UR43, UR22, URZ ;  /* 0x000000162b1b7290 */ /* 0x000fe4000fffe0ff */
[----:B------:R-:W-:Y:S01]  /*4060*/  UPLOP3.LUT UP2, UPT, UPT, UPT, UPT, 0x40, 0x4 ;  /* 0x000000000004789c */ /* 0x000fe20003f4e870 */
[----:B------:R-:W-:Y:S01]  /*4070*/  UMOV UR24, UR33 ;  /* 0x0000002100187c82 */ /* 0x000fe20008000000 */
[----:B------:R-:W-:-:S09]  /*4080*/  UMOV UR10, UR23 ;  /* 0x00000017000a7c82 */ /* 0x000fd20008000000 */
.L_x_83:
[----:B--2---:R-:W-:Y:S01]  /*4090*/  ULEA UR5, UR10, UR26, 0x3 ;  /* 0x0000001a0a057291 */ /* 0x004fe2000f8e18ff */
[----:B---3--:R-:W-:Y:S11]  /*40a0*/  @P2 BRA `(.L_x_81) ;  /* 0x00000000000c2947 */ /* 0x008ff60003800000 */
[----:B-1----:R-:W-:Y:S04]  /*40b0*/  SHF.L.U32 R5, R2, 0x1f, RZ ;  /* 0x0000001f02057819 */ /* 0x002fe800000006ff */
[----:B------:R-:W1:Y:S02]  /*40c0*/  SYNCS.PHASECHK.TRANS64.TRYWAIT P0, [UR5], R5 ;  /* 0x00000005ff0075a7 */ /* 0x000e640008001105 */
[----:B-1----:R-:W-:Y:S05]  /*40d0*/  @!P0 BRA `(.L_x_82) ;  /* 0x0000004c00788947 */ /* 0x002fea0003800000 */
.L_x_81:
[----:B------:R-:W-:Y:S01]  /*40e0*/  UISETP.NE.AND UP0, UPT, UR24, 0x1, UPT ;  /* 0x000000011800788c */ /* 0x000fe2000bf05270 */
[----:B------:R-:W-:Y:S01]  /*40f0*/  PLOP3.LUT P2, PT, PT, PT, PT, 0x80, 0x8 ;  /* 0x000000000008781c */ /* 0x000fe20003f4f070 */
[----:B------:R-:W-:Y:S02]  /*4100*/  UIADD3 UR4, UPT, UPT, UR10, 0x1, URZ ;  /* 0x000000010a047890 */ /* 0x000fe4000fffe0ff */
[----:B------:R-:W-:Y:S02]  /*4110*/  UIADD3 UR25, UPT, UPT, UR5, 0x68, URZ ;  /* 0x0000006805197890 */ /* 0x000fe4000fffe0ff */
[----:B------:R-:W-:Y:S01]  /*4120*/  UISETP.NE.AND UP1, UPT, UR4, 0xd, UPT ;  /* 0x0000000d0400788c */ /* 0x000fe2000bf25270 */
[----:B------:R-:W-:Y:S01]  /*4130*/  PLOP3.LUT P0, PT, PT, PT, UP0, 0x80, 0x8 ;  /* 0x000000000008781c */ /* 0x000fe20003f0f008 */
[----:B------:R-:W-:Y:S02]  /*4140*/  UIADD3 UR22, UPT, UPT, UR22, 0x1, URZ ;  /* 0x0000000116167890 */ /* 0x000fe4000fffe0ff */
[----:B------:R-:W-:Y:S02]  /*4150*/  USEL UR6, URZ, 0x1, UP1 ;  /* 0x00000001ff067887 */ /* 0x000fe40008800000 */
[----:B------:R-:W-:Y:S02]  /*4160*/  USEL UR23, UR4, URZ, UP1 ;  /* 0x000000ff04177287 */ /* 0x000fe40008800000 */
[----:B------:R-:W-:Y:S02]  /*4170*/  UIADD3 UR24, UPT, UPT, UR24, -0x1, URZ ;  /* 0xffffffff18187890 */ /* 0x000fe4000fffe0ff */
[----:B------:R-:W-:Y:S01]  /*4180*/  @UP0 ULEA UR4, UR23, UR26, 0x3 ;  /* 0x0000001a17040291 */ /* 0x000fe2000f8e18ff */
[----:B------:R-:W-:Y:S01]  /*4190*/  LOP3.LUT R2, R2, UR6, RZ, 0x3c, !PT ;  /* 0x0000000602027c12 */ /* 0x000fe2000f8e3cff */
[----:B------:R-:W-:Y:S02]  /*41a0*/  ULEA UR6, UR10, UR30, 0x9 ;  /* 0x0000001e0a067291 */ /* 0x000fe4000f8e48ff */
[----:B------:R-:W-:Y:S01]  /*41b0*/  UISETP.NE.AND UP0, UPT, UR22, UR27, UPT ;  /* 0x0000001b1600728c */ /* 0x000fe2000bf05270 */
[----:B-1----:R-:W-:Y:S01]  /*41c0*/  @P0 SHF.L.U32 R0, R2, 0x1f, RZ ;  /* 0x0000001f02000819 */ /* 0x002fe200000006ff */
[----:B------:R-:W-:Y:S02]  /*41d0*/  UIADD3 UR20, UPT, UPT, UR6, 0x2, URZ ;  /* 0x0000000206147890 */ /* 0x000fe4000fffe0ff */
[----:B------:R-:W-:Y:S01]  /*41e0*/  UIADD3 UR16, UPT, UPT, UR6, 0x4, URZ ;  /* 0x0000000406107890 */ /* 0x000fe2000fffe0ff */
[----:B------:R2:W3:Y:S01]  /*41f0*/  @P0 SYNCS.PHASECHK.TRANS64.TRYWAIT P2, [UR4], R0 ;  /* 0x00000000ff0005a7 */ /* 0x0004e20008041104 */
[----:B------:R-:W-:Y:S02]  /*4200*/  ULEA UR4, UR10, UR29, 0x9 ;  /* 0x0000001d0a047291 */ /* 0x000fe4000f8e48ff */
[----:B------:R-:W-:Y:S02]  /*4210*/  UIADD3 UR12, UPT, UPT, UR6, 0x6, URZ ;  /* 0x00000006060c7890 */ /* 0x000fe4000fffe0ff */
[----:B------:R-:W-:Y:S02]  /*4220*/  UIADD3 UR18, UPT, UPT, UR4, 0x2, URZ ;  /* 0x0000000204127890 */ /* 0x000fe4000fffe0ff */
[----:B------:R-:W-:Y:S02]  /*4230*/  UIADD3 UR14, UPT, UPT, UR4, 0x4, URZ ;  /* 0x00000004040e7890 */ /* 0x000fe4000fffe0ff */
[----:B------:R-:W-:Y:S01]  /*4240*/  UIADD3 UR8, UPT, UPT, UR4, 0x6, URZ ;  /* 0x0000000604087890 */ /* 0x000fe2000fffe0ff */
[----:B------:R-:W-:Y:S01]  /*4250*/  UMOV UR7, 0x40004040 ;  /* 0x4000404000077882 */ /* 0x000fe20000000000 */
[----:B------:R-:W-:Y:S01]  /*4260*/  UMOV UR5, 0x40004040 ;  /* 0x4000404000057882 */ /* 0x000fe20000000000 */
[----:B------:R-:W-:Y:S01]  /*4270*/  UMOV UR21, 0x40004040 ;  /* 0x4000404000157882 */ /* 0x000fe20000000000 */
[----:B------:R2:W-:Y:S01]  /*4280*/  UTCQMMA.2CTA gdesc[UR4], gdesc[UR6], tmem[UR11], tmem[UR40], idesc[UR41], UP2 ;  /* 0x00ff2806040075ea */ /* 0x0005e2000920030b */
[----:B------:R-:W-:Y:S01]  /*4290*/  UPLOP3.LUT UP2, UPT, UPT, UPT, UPT, 0x80, 0x8 ;  /* 0x000000000008789c */ /* 0x000fe20003f4f070 */
[----:B------:R-:W-:Y:S01]  /*42a0*/  UMOV UR19, 0x40004040 ;  /* 0x4000404000137882 */ /* 0x000fe20000000000 */
[----:B------:R-:W-:Y:S01]  /*42b0*/  UMOV UR17, 0x40004040 ;  /* 0x4000404000117882 */ /* 0x000fe20000000000 */
[----:B------:R2:W-:Y:S01]  /*42c0*/  UTCQMMA.2CTA gdesc[UR18], gdesc[UR20], tmem[UR11], tmem[UR38], idesc[UR39], UPT ;  /* 0x00ff2614120075ea */ /* 0x0005e2000ba0030b */
[----:B------:R-:W-:Y:S01]  /*42d0*/  UMOV UR15, 0x40004040 ;  /* 0x40004040000f7882 */ /* 0x000fe20000000000 */
[----:B------:R-:W-:Y:S01]  /*42e0*/  UMOV UR13, 0x40004040 ;  /* 0x40004040000d7882 */ /* 0x000fe20000000000 */
[----:B------:R-:W-:Y:S01]  /*42f0*/  UMOV UR9, 0x40004040 ;  /* 0x4000404000097882 */ /* 0x000fe20000000000 */
[----:B------:R2:W-:Y:S01]  /*4300*/  UTCQMMA.2CTA gdesc[UR14], gdesc[UR16], tmem[UR11], tmem[UR36], idesc[UR37], UPT ;  /* 0x00ff24100e0075ea */ /* 0x0005e2000ba0030b */
[----:B------:R2:W-:Y:S01]  /*4310*/  UTCQMMA.2CTA gdesc[UR8], gdesc[UR12], tmem[UR11], tmem[UR34], idesc[UR35], UPT ;  /* 0x00ff220c080075ea */ /* 0x0005e2000ba0030b */
[----:B------:R2:W-:Y:S01]  /*4320*/  UTCBAR.2CTA.MULTICAST [UR25], URZ, UR28 ;  /* 0x000000ff190073e9 */ /* 0x0005e2000820081c */
[----:B------:R-:W-:Y:S01]  /*4330*/  UMOV UR10, UR23 ;  /* 0x00000017000a7c82 */ /* 0x000fe20008000000 */
[----:B------:R-:W-:Y:S05]  /*4340*/  BRA.U UP0, `(.L_x_83) ;  /* 0xfffffffd00507547 */ /* 0x000fea000b83ffff */
.L_x_80:
[----:B--2---:R-:W-:Y:S01]  /*4350*/  UIADD3 UR4, UPT, UPT, UR31, 0x120, URZ ;  /* 0x000001201f047890 */ /* 0x004fe2000fffe0ff */
[----:B------:R-:W-:-:S08]  /*4360*/  UMOV UR22, UR27 ;  /* 0x0000001b00167c82 */ /* 0x000fd00008000000 */
[----:B------:R2:W-:Y:S01]  /*4370*/  UTCBAR.2CTA.MULTICAST [UR4], URZ, UR42 ;  /* 0x000000ff040073e9 */ /* 0x0005e2000820082a */
[----:B------:R-:W-:Y:S02]  /*4380*/  NOP ;  /* 0x0000000000007918 */ /* 0x000fe40000000000 */
.L_x_78:
[----:B--2---:R-:W-:Y:S01]  /*4390*/  UIADD3 UR4, UPT, UPT, UR32, 0x1, URZ ;  /* 0x0000000120047890 */ /* 0x004fe2000fffe0ff */
[----:B------:R-:W-:-:S03]  /*43a0*/  ISETP.NE.AND P0, PT, R8, 0x2, PT ;  /* 0x000000020800780c */ /* 0x000fc60003f05270 */
[----:B------:R-:W-:Y:S01]  /*43b0*/  UISETP.NE.AND UP0, UPT, UR4, 0x4, UPT ;  /* 0x000000040400788c */ /* 0x000fe2000bf05270 */
[----:B-1----:R-:W-:Y:S02]  /*43c0*/  SEL R0, RZ, 0x1, P0 ;  /* 0x00000001ff007807 */ /* 0x002fe40000000000 */
[----:B------:R-:W-:Y:S01]  /*43d0*/  SEL R8, R8, RZ, P0 ;  /* 0x000000ff08087207 */ /* 0x000fe20000000000 */
[----:B------:R-:W-:Y:S01]  /*43e0*/  USEL UR5, URZ, 0x1, UP0 ;  /* 0x00000001ff057887 */ /* 0x000fe20008000000 */
[----:B------:R-:W-:Y:S01]  /*43f0*/  LOP3.LUT R3, R3, R0, RZ, 0x3c, !PT ;  /* 0x0000000003037212 */ /* 0x000fe200078e3cff */
[----:B------:R-:W-:-:S04]  /*4400*/  USEL UR32, UR4, URZ, UP0 ;  /* 0x000000ff04207287 */ /* 0x000fc80008000000 */
[----:B------:R-:W-:Y:S01]  /*4410*/  LOP3.LUT R9, R9, UR5, RZ, 0x3c, !PT ;  /* 0x0000000509097c12 */ /* 0x000fe2000f8e3cff */
[----:B------:R-:W-:Y:S07]  /*4420*/  @P1 BRA `(.L_x_84) ;  /* 0xfffffff800881947 */ /* 0x000fee000383ffff */
[----:B------:R-:W1:Y:S01]  /*4430*/  S2UR UR8, SR_CgaCtaId ;  /* 0x00000000000879c3 */ /* 0x000e620000008800 */
[----:B------:R-:W-:Y:S01]  /*4440*/  ELECT P0, URZ, PT ;  /* 0x0000000000ff782f */ /* 0x000fe20003800000 */
[----:B------:R-:W-:Y:S01]  /*4450*/  HFMA2 R0, -RZ, RZ, 0, 5.9604644775390625e-08 ;  /* 0x00000001ff007431 */ /* 0x000fe200000001ff */
[----:B------:R-:W-:-:S05]  /*4460*/  UMOV UR4, 0x40 ;  /* 0x0000004000047882 */ /* 0x000fca0000000000 */
[----:B------:R-:W-:Y:S01]  /*4470*/  UVIRTCOUNT.DEALLOC.SMPOOL 0x80 ;  /* 0x000000800000784c */ /* 0x000fe20000000000 */
[----:B------:R-:W-:Y:S02]  /*4480*/  UISETP.NE.AND UP1, UPT, UR47, URZ, UPT ;  /* 0x000000ff2f00728c */ /* 0x000fe4000bf25270 */
[----:B-1----:R-:W-:-:S09]  /*4490*/  ULEA UR8, UR8, UR4, 0x18 ;  /* 0x0000000408087291 */ /* 0x002fd2000f8ec0ff */
[----:B------:R1:W-:Y:S01]  /*44a0*/  @P0 STS.U8 [UR8+0x1c], R0 ;  /* 0x00001c00ff000988 */ /* 0x0003e20008000008 */
[----:B------:R-:W-:Y:S05]  /*44b0*/  BRA.U UP1, `(.L_x_85) ;  /* 0x0000000101a07547 */ /* 0x000fea000b800000 */
[----:B------:R-:W-:Y:S01]  /*44c0*/  UIADD3 UR7, UPT, UPT, UR26, 0x140, URZ ;  /* 0x000001401a077890 */ /* 0x000fe2000fffe0ff */
[----:B------:R-:W-:-:S03]  /*44d0*/  SHF.L.U32 R3, R9, 0x1f, RZ ;  /* 0x0000001f09037819 */ /* 0x000fc600000006ff */
[----:B------:R-:W-:-:S09]  /*44e0*/  ULEA UR4, UR32, UR7, 0x3 ;  /* 0x0000000720047291 */ /* 0x000fd2000f8e18ff */
[----:B------:R-:W2:Y:S02]  /*44f0*/  SYNCS.PHASECHK.TRANS64.TRYWAIT P0, [UR4], R3 ;  /* 0x00000003ff0075a7 */ /* 0x000ea40008001104 */
[----:B--2---:R-:W-:Y:S05]  /*4500*/  @!P0 BRA `(.L_x_86) ;  /* 0x0000004800848947 */ /* 0x004fea0003800000 */
.L_x_174:
        /* <DEDUP_REMOVED lines=9> */
.L_x_176:
        /* <DEDUP_REMOVED lines=9> */
.L_x_178:
[----:B------:R-:W-:-:S04]  /*4630*/  UIADD3 UR4, UPT, UPT, UR4, 0x1, URZ ;  /* 0x0000000104047890 */ /* 0x000fc8000fffe0ff */
[----:B------:R-:W-:-:S04]  /*4640*/  UISETP.NE.AND UP0, UPT, UR4, 0x4, UPT ;  /* 0x000000040400788c */ /* 0x000fc8000bf05270 */
[----:B------:R-:W-:Y:S02]  /*4650*/  USEL UR5, URZ, 0x1, UP0 ;  /* 0x00000001ff057887 */ /* 0x000fe40008000000 */
[----:B------:R-:W-:-:S04]  /*4660*/  USEL UR4, UR4, URZ, UP0 ;  /* 0x000000ff04047287 */ /* 0x000fc80008000000 */
[----:B------:R-:W-:Y:S01]  /*4670*/  ULEA UR4, UR4, UR7, 0x3 ;  /* 0x0000000704047291 */ /* 0x000fe2000f8e18ff */
[----:B-1----:R-:W-:-:S04]  /*4680*/  LOP3.LUT R3, R2, UR5, RZ, 0x3c, !PT ;  /* 0x0000000502037c12 */ /* 0x002fc8000f8e3cff */
[----:B------:R-:W-:Y:S01]  /*4690*/  SHF.L.U32 R3, R3, 0x1f, RZ ;  /* 0x0000001f03037819 */ /* 0x000fe200000006ff */
[----:B------:R-:W-:-:S04]  /*46a0*/  IMAD.U32 R0, RZ, RZ, UR4 ;  /* 0x00000004ff007e24 */ /* 0x000fc8000f8e00ff */
[----:B------:R1:W2:Y:S03]  /*46b0*/  SYNCS.PHASECHK.TRANS64.TRYWAIT P0, [R0+URZ], R3 ;  /* 0x00000003000075a7 */ /* 0x0002a600080011ff */
[----:B--2---:R-:W-:Y:S05]  /*46c0*/  @!P0 NANOSLEEP.SYNCS 0x989680 ;  /* 0x009896800000895d */ /* 0x004fea0003900000 */
[----:B------:R-:W2:Y:S02]  /*46d0*/  @!P0 SYNCS.PHASECHK.TRANS64 P0, [R0+URZ], R3 ;  /* 0x00000003000085a7 */ /* 0x000ea400080010ff */
[----:B--2---:R-:W-:Y:S05]  /*46e0*/  @P0 BRA `(.L_x_89) ;  /* 0x0000000000200947 */ /* 0x004fea0003800000 */
.L_x_90:
[----:B--2---:R2:W4:Y:S02]  /*46f0*/  SYNCS.PHASECHK.TRANS64.TRYWAIT P0, [R0+URZ], R3 ;  /* 0x00000003000075a7 */ /* 0x00452400080011ff */
[----:B----4-:R-:W-:Y:S05]  /*4700*/  @!P0 NANOSLEEP.SYNCS 0x989680 ;  /* 0x009896800000895d */ /* 0x010fea0003900000 */
[----:B------:R-:W4:Y:S02]  /*4710*/  @!P0 SYNCS.PHASECHK.TRANS64 P0, [R0+URZ], R3 ;  /* 0x00000003000085a7 */ /* 0x000f2400080010ff */
[----:B----4-:R-:W-:Y:S05]  /*4720*/  @!P0 BRA `(.L_x_90) ;  /* 0xfffffffc00f08947 */ /* 0x010fea000383ffff */
[----:B------:R-:W-:Y:S05]  /*4730*/  BRA `(.L_x_89) ;  /* 0x00000000000c7947 */ /* 0x000fea0003800000 */
.L_x_85:
[----:B------:R-:W-:-:S04]  /*4740*/  UIADD3 UR4, UPT, UPT, UR26, 0x180, URZ ;  /* 0x000001801a047890 */ /* 0x000fc8000fffe0ff */
[----:B------:R-:W-:-:S09]  /*4750*/  UPRMT UR4, UR48, 0x654, UR4 ;  /* 0x0000065430047896 */ /* 0x000fd20008000004 */
[----:B------:R-:W-:Y:S03]  /*4760*/  SYNCS.ARRIVE.TRANS64.RED.A1T0 RZ, [UR4], RZ ;  /* 0x000000ffffff79a7 */ /* 0x000fe60008100404 */
.L_x_89:
[----:B-12---:R-:W-:Y:S01]  /*4770*/  SHF.L.U32 R3, RZ, 0x1f, RZ ;  /* 0x0000001fff037819 */ /* 0x006fe200000006ff */
[----:B------:R-:W-:Y:S01]  /*4780*/  UIADD3 UR4, UPT, UPT, UR26, 0x180, URZ ;  /* 0x000001801a047890 */ /* 0x000fe2000fffe0ff */
[----:B------:R-:W-:Y:S02]  /*4790*/  PLOP3.LUT P0, PT, PT, PT, UP1, 0x80, 0x8 ;  /* 0x000000000008781c */ /* 0x000fe40003f0f018 */
[----:B------:R-:W1:Y:S02]  /*47a0*/  SYNCS.PHASECHK.TRANS64.TRYWAIT P1, [UR26+0x180], R3 ;  /* 0x00018003ff0075a7 */ /* 0x000e64000802111a */
[----:B-1----:R-:W-:Y:S09]  /*47b0*/  @!P1 BRA `(.L_x_91) ;  /* 0x0000004800209947 */ /* 0x002ff20003800000 */
.L_x_180:
[----:B------:R-:W-:Y:S01]  /*47c0*/  @!UP1 UPRMT UR4, UR48, 0x654, UR4 ;  /* 0x0000065430049896 */ /* 0x000fe20008000004 */
[----:B------:R-:W-:Y:S01]  /*47d0*/  UMOV UR5, 0xffff ;  /* 0x0000ffff00057882 */ /* 0x000fe20000000000 */
[----:B------:R-:W-:-:S07]  /*47e0*/  UMOV UR6, 0x1 ;  /* 0x0000000100067882 */ /* 0x000fce0000000000 */
[----:B------:R-:W-:Y:S01]  /*47f0*/  @!P0 SYNCS.ARRIVE.TRANS64.RED.A1T0 RZ, [UR4], RZ ;  /* 0x000000ffffff89a7 */ /* 0x000fe20008100404 */
[----:B------:R-:W-:Y:S01]  /*4800*/  NOP ;  /* 0x0000000000007918 */ /* 0x000fe20000000000 */
[----:B-1----:R-:W1:Y:S01]  /*4810*/  LDS R0, [UR8+0x14] ;  /* 0x00001408ff007984 */ /* 0x002e620008000800 */
[----:B------:R-:W-:-:S04]  /*4820*/  ULOP3.LUT UR4, UR44, 0xffff, URZ, 0xc0, !UPT ;  /* 0x0000ffff2c047892 */ /* 0x000fc8000f8ec0ff */
[----:B------:R-:W-:-:S04]  /*4830*/  USHF.R.U32.HI UR4, URZ, 0x5, UR4 ;  /* 0x00000005ff047899 */ /* 0x000fc80008011604 */
[----:B------:R-:W-:Y:S02]  /*4840*/  USHF.L.U32 UR5, UR5, UR4, URZ ;  /* 0x0000000405057299 */ /* 0x000fe400080006ff */
[----:B------:R-:W-:-:S04]  /*4850*/  USHF.L.U32 UR4, UR6, UR4, URZ ;  /* 0x0000000406047299 */ /* 0x000fc800080006ff */
[----:B-1----:R-:W-:-:S04]  /*4860*/  LOP3.LUT R0, R0, UR5, RZ, 0xc0, !PT ;  /* 0x0000000500007c12 */ /* 0x002fc8000f8ec0ff */
[----:B------:R-:W-:-:S13]  /*4870*/  ISETP.NE.AND P0, PT, R0, UR5, PT ;  /* 0x0000000500007c0c */ /* 0x000fda000bf05270 */
[----:B------:R-:W-:Y:S05]  /*4880*/  @P0 BRA `(.L_x_92) ;  /* 0x0000000000580947 */ /* 0x000fea0003800000 */
[----:B------:R-:W1:Y:S02]  /*4890*/  LDS R0, [UR8+0x18] ;  /* 0x00001808ff007984 */ /* 0x000e640008000800 */
[----:B-1----:R-:W-:-:S04]  /*48a0*/  LOP3.LUT R0, R0, UR4, RZ, 0xc0, !PT ;  /* 0x0000000400007c12 */ /* 0x002fc8000f8ec0ff */
[----:B------:R-:W-:-:S13]  /*48b0*/  ISETP.NE.AND P0, PT, R0, UR4, PT ;  /* 0x0000000400007c0c */ /* 0x000fda000bf05270 */
[----:B------:R-:W-:Y:S05]  /*48c0*/  @P0 BRA `(.L_x_93) ;  /* 0x00000000003c0947 */ /* 0x000fea0003800000 */
[----:B------:R-:W1:Y:S01]  /*48d0*/  S2R R2, SR_LANEID ;  /* 0x0000000000027919 */ /* 0x000e620000000000 */
[----:B------:R-:W-:Y:S01]  /*48e0*/  ULOP3.LUT UR5, URZ, UR5, URZ, 0x33, !UPT ;  /* 0x00000005ff057292 */ /* 0x000fe2000f8e33ff */
[----:B------:R-:W-:Y:S01]  /*48f0*/  LOP3.LUT R4, RZ, UR4, RZ, 0x33, !PT ;  /* 0x00000004ff047c12 */ /* 0x000fe2000f8e33ff */
[----:B------:R-:W-:Y:S02]  /*4900*/  VOTEU.ANY UR4, UPT, PT ;  /* 0x0000000000047886 */ /* 0x000fe400038e0100 */
[----:B------:R-:W-:Y:S01]  /*4910*/  UFLO.U32 UR4, UR4 ;  /* 0x00000004000472bd */ /* 0x000fe200080e0000 */
[----:B------:R-:W2:Y:S01]  /*4920*/  REDUX UR6, R4 ;  /* 0x00000000040673c4 */ /* 0x000ea20000000000 */
[----:B------:R-:W-:-:S06]  /*4930*/  IMAD.U32 R0, RZ, RZ, UR5 ;  /* 0x00000005ff007e24 */ /* 0x000fcc000f8e00ff */
[----:B------:R4:W-:Y:S01]  /*4940*/  UTCATOMSWS.AND URZ, UR5 ;  /* 0x0000000500ff79e3 */ /* 0x0009e20008000000 */
[----:B------:R-:W3:Y:S01]  /*4950*/  REDUX UR7, R0 ;  /* 0x00000000000773c4 */ /* 0x000ee20000000000 */
[----:B-1----:R-:W-:Y:S01]  /*4960*/  ISETP.EQ.U32.AND P0, PT, R2, UR4, PT ;  /* 0x0000000402007c0c */ /* 0x002fe2000bf02070 */
[----:B--2---:R-:W-:Y:S01]  /*4970*/  IMAD.U32 R2, RZ, RZ, UR6 ;  /* 0x00000006ff027e24 */ /* 0x004fe2000f8e00ff */
[----:B---3--:R-:W-:-:S11]  /*4980*/  MOV R3, UR7 ;  /* 0x0000000700037c02 */ /* 0x008fd60008000f00 */
[----:B------:R4:W-:Y:S04]  /*4990*/  @P0 ATOMS.AND RZ, [UR8+0x14], R3 ;  /* 0x00001403ffff098c */ /* 0x0009e8000a800008 */
[----:B------:R4:W-:Y:S01]  /*49a0*/  @P0 ATOMS.AND RZ, [UR8+0x18], R2 ;  /* 0x00001802ffff098c */ /* 0x0009e2000a800008 */
[----:B------:R-:W-:Y:S05]  /*49b0*/  BRA `(.L_x_94) ;  /* 0x0000000000147947 */ /* 0x000fea0003800000 */
.L_x_93:
[----:B------:R-:W-:Y:S02]  /*49c0*/  MOV R2, 0x49e0 ;  /* 0x000049e000027802 */ /* 0x000fe40000000f00 */
[----:B---3-5:R-:W-:Y:S05]  /*49d0*/  CALL.REL.NOINC `($__internal_0_$__cuda_sm10x_tcgen05_guardrail_trap_col_being_dealloced_not_returned_by_alloc) ;  /* 0x0000004800747944 */ /* 0x028fea0003c00000 */
[----:B------:R-:W-:Y:S05]  /*49e0*/  BRA `(.L_x_94) ;  /* 0x0000000000087947 */ /* 0x000fea0003800000 */
.L_x_92:
[----:B------:R-:W-:Y:S02]  /*49f0*/  MOV R2, 0x4a10 ;  /* 0x00004a1000027802 */ /* 0x000fe40000000f00 */
[----:B---3-5:R-:W-:Y:S05]  /*4a00*/  CALL.REL.NOINC `($__internal_2_$__cuda_sm10x_tcgen05_guardrail_trap_unallocated_columns_being_dealloced) ;  /* 0x0000004800807944 */ /* 0x028fea0003c00000 */
.L_x_94:
[----:B------:R-:W-:Y:S01]  /*4a10*/  NOP ;  /* 0x0000000000007918 */ /* 0x000fe20000000000 */
[----:B----4-:R-:W-:Y:S05]  /*4a20*/  EXIT ;  /* 0x000000000000794d */ /* 0x010fea0003800000 */
.L_x_65:
[----:B------:R-:W-:-:S09]  /*4a30*/  UISETP.NE.OR UP0, UPT, UR23, 0x3, !UP4 ;  /* 0x000000031700788c */ /* 0x000fd2000e705670 */
[----:B------:R-:W-:Y:S05]  /*4a40*/  BRA.U UP0, `(.L_x_95) ;  /* 0x0000000d00b47547 */ /* 0x000fea000b800000 */
[----:B------:R-:W2:Y:S01]  /*4a50*/  LDCU UR31, c[0x0][0x370] ;  /* 0x00006e00ff1f77ac */ /* 0x000ea20008000800 */
[----:B------:R-:W3:Y:S01]  /*4a60*/  LDC.64 R16, c[0x0][0x348] ;  /* 0x0000d200ff107b82 */ /* 0x000ee20000000a00 */
[----:B------:R-:W-:Y:S02]  /*4a70*/  HFMA2 R13, -RZ, RZ, 0, 0 ;  /* 0x00000000ff0d7431 */ /* 0x000fe400000001ff */
[----:B------:R-:W-:Y:S01]  /*4a80*/  IMAD.MOV.U32 R15, RZ, RZ, 0x1 ;  /* 0x00000001ff0f7424 */ /* 0x000fe200078e00ff */
[----:B------:R-:W2:Y:S01]  /*4a90*/  LDCU.128 UR32, c[0x0][0xb10] ;  /* 0x00016200ff2077ac */ /* 0x000ea20008000c00 */
[----:B------:R-:W-:Y:S01]  /*4aa0*/  IMAD.MOV.U32 R14, RZ, RZ, RZ ;  /* 0x000000ffff0e7224 */ /* 0x000fe200078e00ff */
[----:B------:R-:W-:Y:S01]  /*4ab0*/  MOV R7, 0x1000 ;  /* 0x0000100000077802 */ /* 0x000fe20000000f00 */
[----:B------:R-:W4:Y:S01]  /*4ac0*/  LDCU UR30, c[0x0][0x374] ;  /* 0x00006e80ff1e77ac */ /* 0x000f220008000800 */
[----:B------:R-:W1:Y:S01]  /*4ad0*/  LDC.64 R2, c[0x0][0x888] ;  /* 0x00022200ff027b82 */ /* 0x000e620000000a00 */
[----:B------:R-:W4:Y:S01]  /*4ae0*/  LDCU UR15, c[0x0][0xb0c] ;  /* 0x00016180ff0f77ac */ /* 0x000f220008000800 */
[----:B------:R-:W3:Y:S06]  /*4af0*/  LDCU UR40, c[0x0][0xb20] ;  /* 0x00016400ff2877ac */ /* 0x000eec0008000800 */
[----:B------:R-:W1:Y:S01]  /*4b00*/  LDC.64 R4, c[0x0][0x890] ;  /* 0x00022400ff047b82 */ /* 0x000e620000000a00 */
[----:B------:R-:W3:Y:S01]  /*4b10*/  LDCU UR4, c[0x0][0xb30] ;  /* 0x00016600ff0477ac */ /* 0x000ee20008000800 */
[----:B------:R-:W-:Y:S01]  /*4b20*/  UMOV UR21, 0x400 ;  /* 0x0000040000157882 */ /* 0x000fe20000000000 */
[----:B--2---:R-:W-:-:S02]  /*4b30*/  UIMAD.WIDE.U32 UR6, UR31, UR32, URZ ;  /* 0x000000201f0672a5 */ /* 0x004fc4000f8e00ff */
[----:B----4-:R-:W-:Y:S02]  /*4b40*/  UIMAD.WIDE.U32 UR8, UR30, UR35, URZ ;  /* 0x000000231e0872a5 */ /* 0x010fe4000f8e00ff */
[----:B------:R-:W-:Y:S02]  /*4b50*/  ULEA UR21, UR46, UR21, 0x18 ;  /* 0x000000152e157291 */ /* 0x000fe4000f8ec0ff */
[----:B------:R-:W-:Y:S02]  /*4b60*/  UPLOP3.LUT UP3, UPT, UPT, UPT, UPT, 0x40, 0x4 ;  /* 0x000000000004789c */ /* 0x000fe40003f6e870 */
[----:B------:R-:W-:Y:S01]  /*4b70*/  UIADD3 UR37, UPT, UPT, UR21, 0xd8, URZ ;  /* 0x000000d815257890 */ /* 0x000fe2000fffe0ff */
[----:B------:R-:W-:Y:S01]  /*4b80*/  UMOV UR6, UR7 ;  /* 0x0000000700067c82 */ /* 0x000fe20008000000 */
[----:B------:R-:W-:Y:S01]  /*4b90*/  UMOV UR38, UR9 ;  /* 0x0000000900267c82 */ /* 0x000fe20008000000 */
[----:B------:R-:W-:Y:S02]  /*4ba0*/  UISETP.GE.AND UP0, UPT, UR42, 0x1, UPT ;  /* 0x000000012a00788c */ /* 0x000fe4000bf06270 */
[----:B------:R-:W-:Y:S01]  /*4bb0*/  UISETP.NE.AND UP4, UPT, UR42, 0x1, UPT ;  /* 0x000000012a00788c */ /* 0x000fe2000bf85270 */
[----:B------:R-:W2:Y:S01]  /*4bc0*/  LDCU.64 UR22, c[0x0][0xb28] ;  /* 0x00016500ff1677ac */ /* 0x000ea20008000a00 */
[----:B------:R-:W-:-:S02]  /*4bd0*/  UISETP.NE.AND UP6, UPT, UR15, 0x1, UPT ;  /* 0x000000010f00788c */ /* 0x000fc4000bfc5270 */
[----:B------:R-:W-:Y:S02]  /*4be0*/  UISETP.NE.AND UP5, UPT, UR34, 0x1, UPT ;  /* 0x000000012200788c */ /* 0x000fe4000bfa5270 */
[----:B------:R-:W-:Y:S02]  /*4bf0*/  UIADD3 UR25, UPT, UPT, UR21, 0xd0, URZ ;  /* 0x000000d015197890 */ /* 0x000fe4000fffe0ff */
[----:B------:R-:W-:Y:S02]  /*4c00*/  UPRMT UR37, UR46, 0x654, UR37 ;  /* 0x000006542e257896 */ /* 0x000fe40008000025 */
[----:B------:R-:W-:Y:S02]  /*4c10*/  USHF.R.U32.HI UR39, URZ, UR33, UR6 ;  /* 0x00000021ff277299 */ /* 0x000fe40008011606 */
[----:B---3--:R-:W-:Y:S02]  /*4c20*/  USHF.R.U32.HI UR38, URZ, UR40, UR38 ;  /* 0x00000028ff267299 */ /* 0x008fe40008011626 */
[----:B------:R-:W-:-:S11]  /*4c30*/  UISETP.NE.AND UP2, UPT, UR4, 0x1, UPT ;  /* 0x000000010400788c */ /* 0x000fd6000bf45270 */
.L_x_104:
[C---:B------:R-:W-:Y:S02]  /*4c40*/  LEA R12, R14.reuse, UR21, 0x3 ;  /* 0x000000150e0c7c11 */ /* 0x040fe4000f8e18ff */
[----:B------:R-:W-:Y:S02]  /*4c50*/  SHF.L.U32 R9, R13, 0x1f, RZ ;  /* 0x0000001f0d097819 */ /* 0x000fe400000006ff */
[----:B------:R-:W-:Y:S02]  /*4c60*/  LEA R10, R14, UR21, 0x4 ;  /* 0x000000150e0a7c11 */ /* 0x000fe4000f8e20ff */
[----:B---3--:R-:W3:Y:S02]  /*4c70*/  SYNCS.PHASECHK.TRANS64.TRYWAIT P0, [R12+URZ+0x100], R9 ;  /* 0x000100090c0075a7 */ /* 0x008ee400080011ff */
[----:B---3--:R-:W-:Y:S05]  /*4c80*/  @!P0 BRA `(.L_x_96) ;  /* 0x0000004400048947 */ /* 0x008fea0003800000 */
.L_x_181:
[----:B---3--:R-:W3:Y:S01]  /*4c90*/  LDS.128 R8, [R10+0x190] ;  /* 0x000190000a087984 */ /* 0x008ee20000000c00 */
[----:B------:R-:W-:Y:S01]  /*4ca0*/  UISETP.GE.AND UP0, UPT, UR42, 0x1, UPT ;  /* 0x000000012a00788c */ /* 0x000fe2000bf06270 */
[----:B------:R-:W-:Y:S01]  /*4cb0*/  @!PT LDS RZ, [RZ] ;  /* 0x00000000fffff984 */ /* 0x000fe20000000800 */
[----:B------:R-:W-:Y:S01]  /*4cc0*/  @!PT LDS RZ, [RZ] ;  /* 0x00000000fffff984 */ /* 0x000fe20000000800 */
[----:B------:R-:W-:Y:S01]  /*4cd0*/  @!PT LDS RZ, [RZ] ;  /* 0x00000000fffff984 */ /* 0x000fe20000000800 */
[----:B------:R-:W-:Y:S01]  /*4ce0*/  @!PT LDS RZ, [RZ] ;  /* 0x00000000fffff984 */ /* 0x000fe20000000800 */
[----:B------:R4:W-:Y:S06]  /*4cf0*/  MEMBAR.ALL.CTA ;  /* 0x0000000000007992 */ /* 0x0009ec0000008000 */
[----:B----4-:R-:W4:Y:S01]  /*4d00*/  FENCE.VIEW.ASYNC.S ;  /* 0x00000000000073c6 */ /* 0x010f220000000000 */
[----:B---3--:R-:W-:Y:S11]  /*4d10*/  LOP3.LUT P0, RZ, R10, 0x1, RZ, 0xc0, !PT ;  /* 0x000000010aff7812 */ /* 0x008ff6000780c0ff */
[----:B------:R-:W-:Y:S02]  /*4d20*/  @!UPT UIADD3 URZ, UPT, UPT, URZ, URZ, URZ ;  /* 0x000000fffffff290 */ /* 0x000fe4000fffe0ff */
[----:B----4-:R-:W-:Y:S01]  /*4d30*/  VOTEU.ANY UP1, P0 ;  /* 0x0000000000ff7886 */ /* 0x010fe20000020100 */
[----:B------:R-:W-:Y:S11]  /*4d40*/  PLOP3.LUT P0, PT, PT, PT, UP1, 0x80, 0x8 ;  /* 0x000000000008781c */ /* 0x000ff60003f0f018 */
[----:B------:R-:W-:Y:S02]  /*4d50*/  @!UPT UIADD3 URZ, UPT, UPT, URZ, URZ, URZ ;  /* 0x000000fffffff290 */ /* 0x000fe4000fffe0ff */
[----:B------:R-:W-:Y:S02]  /*4d60*/  @P0 SHF.R.U32.HI R0, RZ, 0x10, R9 ;  /* 0x00000010ff000819 */ /* 0x000fe40000011609 */
[----:B------:R-:W-:Y:S02]  /*4d70*/  @P0 MOV R6, R8 ;  /* 0x0000000800060202 */ /* 0x000fe40000000f00 */
[----:B------:R-:W-:Y:S01]  /*4d80*/  @P0 R2UR UR4, R0 ;  /* 0x00000000000402ca */ /* 0x000fe200000e0000 */
[----:B------:R-:W-:Y:S01]  /*4d90*/  VIADD R0, R12, 0x110 ;  /* 0x000001100c007836 */ /* 0x000fe20000000000 */
[----:B------:R-:W-:Y:S02]  /*4da0*/  @P0 LOP3.LUT R8, R9, 0xffff, RZ, 0xc0, !PT ;  /* 0x0000ffff09080812 */ /* 0x000fe400078ec0ff */
[----:B------:R-:W-:Y:S02]  /*4db0*/  @P0 R2UR UR6, R6 ;  /* 0x00000000060602ca */ /* 0x000fe400000e0000 */
[----:B------:R-:W-:Y:S02]  /*4dc0*/  PRMT R0, RZ, 0x654, R0 ;  /* 0x00000654ff007816 */ /* 0x000fe40000000000 */
[----:B------:R-:W-:Y:S02]  /*4dd0*/  @P0 R2UR UR5, R8 ;  /* 0x00000000080502ca */ /* 0x000fe400000e0000 */
[----:B------:R3:W-:Y:S03]  /*4de0*/  SYNCS.ARRIVE.TRANS64.RED.A1T0 RZ, [R0+URZ], RZ ;  /* 0x000000ff00ff79a7 */ /* 0x0007e600081004ff */
[----:B------:R-:W-:Y:S04]  /*4df0*/  @UP1 UMOV UR29, UR4 ;  /* 0x00000004001d1c82 */ /* 0x000fe80008000000 */
[----:B------:R-:W-:Y:S04]  /*4e00*/  @UP1 UMOV UR14, UR6 ;  /* 0x00000006000e1c82 */ /* 0x000fe80008000000 */
[----:B------:R-:W-:Y:S01]  /*4e10*/  @UP1 UMOV UR13, UR5 ;  /* 0x00000005000d1c82 */ /* 0x000fe20008000000 */
[----:B------:R-:W-:Y:S05]  /*4e20*/  BRA.U !UP0, `(.L_x_97) ;  /* 0x0000000108a47547 */ /* 0x000fea000b800000 */
[----:B------:R-:W-:Y:S02]  /*4e30*/  UIMAD.WIDE.U32 UR8, UR13, UR35, URZ ;  /* 0x000000230d0872a5 */ /* 0x000fe4000f8e00ff */
[----:B------:R-:W-:Y:S02]  /*4e40*/  UIMAD.WIDE.U32 UR10, UR14, UR32, URZ ;  /* 0x000000200e0a72a5 */ /* 0x000fe4000f8e00ff */
[----:B------:R-:W-:Y:S02]  /*4e50*/  USEL UR4, UR30, UR38, !UP5 ;  /* 0x000000261e047287 */ /* 0x000fe4000e800000 */
[----:B------:R-:W-:Y:S02]  /*4e60*/  USEL UR7, UR31, UR39, !UP6 ;  /* 0x000000271f077287 */ /* 0x000fe4000f000000 */
[----:B--2---:R-:W-:Y:S02]  /*4e70*/  UIMAD.WIDE.U32 UR16, UR4, UR22, URZ ;  /* 0x00000016041072a5 */ /* 0x004fe4000f8e00ff */
[----:B------:R-:W-:Y:S01]  /*4e80*/  UIMAD.WIDE.U32 UR18, UR7, UR22, URZ ;  /* 0x00000016071272a5 */ /* 0x000fe2000f8e00ff */
[----:B------:R-:W-:Y:S02]  /*4e90*/  UMOV UR5, UR9 ;  /* 0x0000000900057c82 */ /* 0x000fe40008000000 */
[----:B------:R-:W-:Y:S03]  /*4ea0*/  USHF.R.U32.HI UR6, URZ, UR40, UR5 ;  /* 0x00000028ff067299 */ /* 0x000fe60008011605 */
[----:B------:R-:W-:Y:S01]  /*4eb0*/  UMOV UR5, UR11 ;  /* 0x0000000b00057c82 */ /* 0x000fe20008000000 */
[----:B------:R-:W-:Y:S02]  /*4ec0*/  USEL UR6, UR13, UR6, !UP5 ;  /* 0x000000060d067287 */ /* 0x000fe4000e800000 */
[----:B------:R-:W-:Y:S02]  /*4ed0*/  USHF.R.U32.HI UR8, URZ, UR33, UR5 ;  /* 0x00000021ff087299 */ /* 0x000fe40008011605 */
[----:B------:R-:W-:Y:S01]  /*4ee0*/  UIMAD.WIDE.U32 UR10, UR6, UR22, URZ ;  /* 0x00000016060a72a5 */ /* 0x000fe2000f8e00ff */
[----:B------:R-:W-:Y:S02]  /*4ef0*/  UMOV UR5, UR17 ;  /* 0x0000001100057c82 */ /* 0x000fe40008000000 */
[----:B------:R-:W-:Y:S03]  /*4f00*/  @UP4 USHF.R.U32.HI UR4, URZ, UR23, UR5 ;  /* 0x00000017ff044299 */ /* 0x000fe60008011605 */
[----:B------:R-:W-:Y:S01]  /*4f10*/  UMOV UR5, UR19 ;  /* 0x0000001300057c82 */ /* 0x000fe20008000000 */
[----:B------:R-:W-:Y:S02]  /*4f20*/  UIMAD UR4, UR42, UR4, URZ ;  /* 0x000000042a0472a4 */ /* 0x000fe4000f8e02ff */
[----:B------:R-:W-:Y:S02]  /*4f30*/  @UP4 USHF.R.U32.HI UR7, URZ, UR23, UR5 ;  /* 0x00000017ff074299 */ /* 0x000fe40008011605 */
[----:B------:R-:W-:Y:S02]  /*4f40*/  USEL UR5, UR14, UR8, !UP6 ;  /* 0x000000080e057287 */ /* 0x000fe4000f000000 */
[----:B------:R-:W-:Y:S02]  /*4f50*/  UIMAD UR8, UR42, UR7, URZ ;  /* 0x000000072a0872a4 */ /* 0x000fe4000f8e02ff */
[----:B------:R-:W-:Y:S03]  /*4f60*/  UISETP.GE.AND UP0, UPT, UR6, UR4, UPT ;  /* 0x000000040600728c */ /* 0x000fe6000bf06270 */
[----:B------:R-:W-:Y:S01]  /*4f70*/  UMOV UR4, UR11 ;  /* 0x0000000b00047c82 */ /* 0x000fe20008000000 */
[----:B------:R-:W-:Y:S02]  /*4f80*/  UISETP.GE.OR UP0, UPT, UR5, UR8, UP0 ;  /* 0x000000080500728c */ /* 0x000fe40008706670 */
[----:B------:R-:W-:Y:S02]  /*4f90*/  USHF.R.U32.HI UR4, URZ, UR23, UR4 ;  /* 0x00000017ff047299 */ /* 0x000fe40008011604 */
[----:B------:R-:W-:Y:S02]  /*4fa0*/  UIMAD.WIDE.U32 UR8, UR5, UR22, URZ ;  /* 0x00000016050872a5 */ /* 0x000fe4000f8e00ff */
[----:B------:R-:W-:Y:S04]  /*4fb0*/  USEL UR10, UR6, UR4, !UP4 ;  /* 0x00000004060a7287 */ /* 0x000fe8000e000000 */
[----:B------:R-:W-:Y:S01]  /*4fc0*/  UIADD3 UR11, UPT, UPT, -UR10, URZ, URZ ;  /* 0x000000ff0a0b7290 */ /* 0x000fe2000fffe1ff */
[----:B------:R-:W-:Y:S02]  /*4fd0*/  @!UP0 UMOV UR4, UR9 ;  /* 0x0000000900048c82 */ /* 0x000fe40008000000 */
[----:B------:R-:W-:Y:S02]  /*4fe0*/  @!UP0 USHF.R.U32.HI UR4, URZ, UR23, UR4 ;  /* 0x00000017ff048299 */ /* 0x000fe40008011604 */
[----:B------:R-:W-:Y:S02]  /*4ff0*/  UIMAD UR8, UR42, UR11, UR6 ;  /* 0x0000000b2a0872a4 */ /* 0x000fe4000f8e0206 */
[----:B------:R-:W-:Y:S04]  /*5000*/  @!UP0 USEL UR4, UR5, UR4, !UP4 ;  /* 0x0000000405048287 */ /* 0x000fe8000e000000 */
[----:B------:R-:W-:Y:S02]  /*5010*/  @!UP0 UIMAD UR8, UR7, UR8, UR4 ;  /* 0x00000008070882a4 */ /* 0x000fe4000f8e0204 */
[----:B------:R-:W-:Y:S02]  /*5020*/  @!UP0 UIADD3 UR9, UPT, UPT, UR10, -UR4, URZ ;  /* 0x800000040a098290 */ /* 0x000fe4000fffe0ff */
[----:B------:R-:W-:Y:S02]  /*5030*/  UIADD3 UR4, UPT, UPT, -UR5, URZ, URZ ;  /* 0x000000ff05047290 */ /* 0x000fe4000fffe1ff */
[----:B------:R-:W-:Y:S02]  /*5040*/  UIADD3 UR7, UPT, UPT, -UR6, URZ, URZ ;  /* 0x000000ff06077290 */ /* 0x000fe4000fffe1ff */
[----:B------:R-:W-:Y:S02]  /*5050*/  @!UP0 UIMAD UR6, UR9, UR42, UR5 ;  /* 0x0000002a090682a4 */ /* 0x000fe4000f8e0205 */
[----:B------:R-:W-:Y:S02]  /*5060*/  UIMAD UR14, UR15, UR4, UR14 ;  /* 0x000000040f0e72a4 */ /* 0x000fe4000f8e020e */
[----:B------:R-:W-:Y:S01]  /*5070*/  UIMAD UR4, UR34, UR7, UR13 ;  /* 0x00000007220472a4 */ /* 0x000fe2000f8e020d */
[----:B------:R-:W-:Y:S02]  /*5080*/  @!UP0 UMOV UR5, UR8 ;  /* 0x0000000800058c82 */ /* 0x000fe40008000000 */
[----:B------:R-:W-:Y:S02]  /*5090*/  UIMAD UR14, UR5, UR15, UR14 ;  /* 0x0000000f050e72a4 */ /* 0x000fe4000f8e020e */
[----:B------:R-:W-:Y:S11]  /*50a0*/  UIMAD UR13, UR6, UR34, UR4 ;  /* 0x00000022060d72a4 */ /* 0x000ff6000f8e0204 */
[----:B------:R-:W-:Y:S01]  /*50b0*/  @!UPT UIADD3 URZ, UPT, UPT, URZ, URZ, URZ ;  /* 0x000000fffffff290 */ /* 0x000fe2000fffe0ff */
.L_x_97:
[----:B------:R-:W4:Y:S01]  /*50c0*/  @!UP2 LDCU.128 UR8, c[0x0][0xb10] ;  /* 0x00016200ff08a7ac */ /* 0x000f220008000c00 */
[C---:B-1----:R-:W-:Y:S02]  /*50d0*/  ISETP.NE.U32.AND P1, PT, R4.reuse, RZ, PT ;  /* 0x000000ff0400720c */ /* 0x042fe40003f25070 */
[----:B------:R-:W-:Y:S02]  /*50e0*/  ISETP.NE.U32.AND P0, PT, R4, RZ, PT ;  /* 0x000000ff0400720c */ /* 0x000fe40003f05070 */
[C---:B------:R-:W-:Y:S02]  /*50f0*/  ISETP.NE.AND.EX P1, PT, R5.reuse, RZ, PT, P1 ;  /* 0x000000ff0500720c */ /* 0x040fe40003f25310 */
[----:B------:R-:W-:Y:S01]  /*5100*/  ISETP.NE.AND.EX P0, PT, R5, RZ, PT, P0 ;  /* 0x000000ff0500720c */ /* 0x000fe20003f05300 */
[----:B------:R-:W1:Y:S01]  /*5110*/  @!UP2 LDCU UR5, c[0x0][0xb0c] ;  /* 0x00016180ff05a7ac */ /* 0x000e620008000800 */
[----:B------:R-:W-:Y:S01]  /*5120*/  SHF.L.U32 R9, R15, 0x1f, RZ ;  /* 0x0000001f0f097819 */ /* 0x000fe200000006ff */
[----:B------:R-:W-:Y:S02]  /*5130*/  USHF.L.U32 UR26, UR20, 0x7, URZ ;  /* 0x00000007141a7899 */ /* 0x000fe400080006ff */
[----:B------:R-:W-:Y:S02]  /*5140*/  USHF.L.U32 UR27, UR24, 0x6, URZ ;  /* 0x00000006181b7899 */ /* 0x000fe400080006ff */
[----:B----4-:R-:W-:Y:S07]  /*5150*/  UIMAD.WIDE.U32 UR6, UR14, UR8, URZ ;  /* 0x000000080e0672a5 */ /* 0x010fee000f8e00ff */
[----:B------:R-:W-:Y:S01]  /*5160*/  @!UP2 UMOV UR4, UR7 ;  /* 0x000000070004ac82 */ /* 0x000fe20008000000 */
[----:B-1----:R-:W-:Y:S02]  /*5170*/  @!UP2 UISETP.NE.AND UP0, UPT, UR5, 0x1, UPT ;  /* 0x000000010500a88c */ /* 0x002fe4000bf05270 */
[----:B------:R-:W-:Y:S02]  /*5180*/  @!UP2 USHF.R.U32.HI UR4, URZ, UR9, UR4 ;  /* 0x00000009ff04a299 */ /* 0x000fe40008011604 */
[----:B------:R-:W-:Y:S02]  /*5190*/  UIMAD.WIDE.U32 UR6, UR13, UR11, URZ ;  /* 0x0000000b0d0672a5 */ /* 0x000fe4000f8e00ff */
[----:B------:R-:W-:Y:S02]  /*51a0*/  @!UP2 USEL UR8, UR14, UR4, !UP0 ;  /* 0x000000040e08a287 */ /* 0x000fe4000c000000 */
[----:B------:R-:W-:Y:S03]  /*51b0*/  @!UP2 UISETP.NE.AND UP0, UPT, UR10, 0x1, UPT ;  /* 0x000000010a00a88c */ /* 0x000fe6000bf05270 */
[----:B------:R-:W-:Y:S02]  /*51c0*/  @!UP2 UMOV UR6, UR7 ;  /* 0x000000070006ac82 */ /* 0x000fe40008000000 */
[----:B------:R-:W1:Y:S02]  /*51d0*/  @!UP2 LDCU UR4, c[0x0][0xb20] ;  /* 0x00016400ff04a7ac */ /* 0x000e640008000800 */
[----:B-1----:R-:W-:Y:S04]  /*51e0*/  @!UP2 USHF.R.U32.HI UR6, URZ, UR4, UR6 ;  /* 0x00000004ff06a299 */ /* 0x002fe80008011606 */
[----:B------:R-:W-:Y:S04]  /*51f0*/  @!UP2 USEL UR6, UR13, UR6, !UP0 ;  /* 0x000000060d06a287 */ /* 0x000fe8000c000000 */
[----:B------:R-:W-:Y:S02]  /*5200*/  @!UP2 UIADD3 UR4, UPT, UPT, -UR8, UR6, URZ ;  /* 0x000000060804a290 */ /* 0x000fe4000fffe1ff */
[----:B------:R-:W-:Y:S02]  /*5210*/  @!UP2 UIADD3 UR6, UPT, UPT, UR8, -UR6, URZ ;  /* 0x800000060806a290 */ /* 0x000fe4000fffe0ff */
[----:B------:R-:W-:Y:S02]  /*5220*/  @!UP2 UIMAD UR14, UR4, UR5, UR14 ;  /* 0x00000005040ea2a4 */ /* 0x000fe4000f8e020e */
[----:B------:R-:W-:Y:S01]  /*5230*/  @!UP2 UIMAD UR13, UR6, UR10, UR13 ;  /* 0x0000000a060da2a4 */ /* 0x000fe2000f8e020d */
[----:B------:R-:W-:Y:S11]  /*5240*/  BRA.U UP3, `(.L_x_98) ;  /* 0x0000000103107547 */ /* 0x000ff6000b800000 */
[----:B---3--:R-:W-:Y:S04]  /*5250*/  MOV R0, UR41 ;  /* 0x0000002900007c02 */ /* 0x008fe80008000f00 */
[----:B------:R-:W-:Y:S04]  /*5260*/  SHF.L.U32 R11, R0, 0x1f, RZ ;  /* 0x0000001f000b7819 */ /* 0x000fe800000006ff */
[----:B------:R-:W1:Y:S02]  /*5270*/  SYNCS.PHASECHK.TRANS64.TRYWAIT P2, [UR21+0xf8], R11 ;  /* 0x0000f80bff0075a7 */ /* 0x000e640008041115 */
[----:B-1----:R-:W-:Y:S05]  /*5280*/  @!P2 BRA `(.L_x_99) ;  /* 0x0000003c0098a947 */ /* 0x002fea0003800000 */
.L_x_98:
[----:B------:R-:W-:Y:S05]  /*5290*/  @!P1 BRA `(.L_x_100) ;  /* 0x0000000000309947 */ /* 0x000fea0003800000 */
[----:B------:R-:W-:Y:S01]  /*52a0*/  ISETP.NE.U32.AND P1, PT, R2, RZ, PT ;  /* 0x000000ff0200720c */ /* 0x000fe20003f25070 */
[----:B------:R-:W4:Y:S01]  /*52b0*/  LDCU.64 UR4, c[0x0][0x358] ;  /* 0x00006b00ff0477ac */ /* 0x000f220008000a00 */
[----:B------:R-:W-:Y:S02]  /*52c0*/  IMAD.MOV.U32 R90, RZ, RZ, 0x1 ;  /* 0x00000001ff5a7424 */ /* 0x000fe400078e00ff */
[----:B------:R-:W-:Y:S11]  /*52d0*/  ISETP.NE.AND.EX P1, PT, R3, RZ, PT, P1 ;  /* 0x000000ff0300720c */ /* 0x000ff60003f25310 */
[----:B------:R-:W-:Y:S02]  /*52e0*/  @!UPT UIADD3 URZ, UPT, UPT, URZ, URZ, URZ ;  /* 0x000000fffffff290 */ /* 0x000fe4000fffe0ff */
[----:B-1----:R-:W1:Y:S01]  /*52f0*/  @P1 LDC.64 R10, c[0x0][0x888] ;  /* 0x00022200ff0a1b82 */ /* 0x002e620000000a00 */
[----:B---3--:R-:W-:Y:S04]  /*5300*/  @P1 IMAD R0, R4, UR36, RZ ;  /* 0x0000002404001c24 */ /* 0x008fe8000f8e02ff */
[----:B-1----:R-:W-:Y:S04]  /*5310*/  @P1 IMAD.WIDE R10, R0, 0x4, R10 ;  /* 0x00000004000a1825 */ /* 0x002fe800078e020a */
[----:B------:R-:W-:Y:S01]  /*5320*/  HFMA2 R0, -RZ, RZ, 0, 5.9604644775390625e-08 ;  /* 0x00000001ff007431 */ /* 0x000fe200000001ff */
[----:B----45:R4:W5:Y:S04]  /*5330*/  @P1 LDG.E R41, desc[UR4][R10.64] ;  /* 0x000000040a291981 */ /* 0x030968000c1e1900 */
[----:B------:R-:W-:Y:S01]  /*5340*/  @!P1 PRMT R90, R0, 0x7610, R90 ;  /* 0x00007610005a9816 */ /* 0x000fe2000000005a */
[----:B----4-:R-:W1:Y:S06]  /*5350*/  @!P1 LDC R41, c[0x0][0x880] ;  /* 0x00022000ff299b82 */ /* 0x010e6c0000000800 */
.L_x_100:
[----:B-1---5:R-:W-:Y:S01]  /*5360*/  @!P0 FSETP.EQ.AND P1, PT, R41, RZ, PT ;  /* 0x000000ff2900820b */ /* 0x022fe20003f22000 */
[----:B------:R-:W-:Y:S01]  /*5370*/  @!UPT UIADD3 URZ, UPT, UPT, URZ, URZ, URZ ;  /* 0x000000fffffff290 */ /* 0x000fe2000fffe0ff */
[----:B------:R-:W-:Y:S11]  /*5380*/  @!P0 BRA `(.L_x_101) ;  /* 0x0000000000188947 */ /* 0x000ff60003800000 */
[----:B------:R-:W-:Y:S02]  /*5390*/  LOP3.LUT P0, RZ, R90, 0xff, RZ, 0xc0, !PT ;  /* 0x000000ff5aff7812 */ /* 0x000fe4000780c0ff */
[----:B------:R-:W-:Y:S04]  /*53a0*/  ISETP.NE.U32.AND P1, PT, R2, RZ, PT ;  /* 0x000000ff0200720c */ /* 0x000fe80003f25070 */
[----:B------:R-:W-:Y:S04]  /*53b0*/  ISETP.NE.AND.EX P1, PT, R3, RZ, PT, P1 ;  /* 0x000000ff0300720c */ /* 0x000fe80003f25310 */
[----:B------:R-:W-:Y:S03]  /*53c0*/  PLOP3.LUT P1, PT, P1, PT, PT, 0x8, 0x80 ;  /* 0x000000000080781c */ /* 0x000fe60000f2e170 */
[----:B------:R-:W-:Y:S11]  /*53d0*/  @P0 FSETP.EQ.AND P1, PT, R41, RZ, PT ;  /* 0x000000ff2900020b */ /* 0x000ff60003f22000 */
[----:B------:R-:W-:Y:S02]  /*53e0*/  @!UPT UIADD3 URZ, UPT, UPT, URZ, URZ, URZ ;  /* 0x000000fffffff290 */ /* 0x000fe4000fffe0ff */
.L_x_101:
[----:B------:R-:W1:Y:S01]  /*53f0*/  SYNCS.PHASECHK.TRANS64.TRYWAIT P2, [UR21+0xe0], R9 ;  /* 0x0000e009ff0075a7 */ /* 0x000e620008041115 */
[----:B------:R-:W-:Y:S04]  /*5400*/  ELECT P0, URZ, PT ;  /* 0x0000000000ff782f */ /* 0x000fe80003800000 */
[----:B------:R-:W-:Y:S11]  /*5410*/  PLOP3.LUT P1, PT, P1, P0, PT, 0xf2, 0x2f ;  /* 0x00000000002f781c */ /* 0x000ff60000f21e72 */
[----:B------:R-:W-:Y:S02]  /*5420*/  @!UPT UIADD3 URZ, UPT, UPT, URZ, URZ, URZ ;  /* 0x000000fffffff290 */ /* 0x000fe4000fffe0ff */
[----:B------:R-:W-:Y:S05]  /*5430*/  @!P1 IADD3 R8, P0, PT, R16, 0x580, RZ ;  /* 0x0000058010089810 */ /* 0x000fea0007f1e0ff */
[----:B------:R-:W-:Y:S01]  /*5440*/  @!P1 IMAD.X R6, RZ, RZ, R17, P0 ;  /* 0x000000ffff069224 */ /* 0x000fe200000e0611 */
[----:B-1----:R-:W-:Y:S07]  /*5450*/  @!P2 BRA `(.L_x_102) ;  /* 0x0000003c003ca947 */ /* 0x002fee0003800000 */
.L_x_184:
[----:B------:R-:W-:Y:S01]  /*5460*/  @!P1 R2UR UR5, R8 ;  /* 0x00000000080592ca */ /* 0x000fe200000e0000 */
[----:B------:R-:W-:Y:S01]  /*5470*/  VOTEU.ALL UP0, P1 ;  /* 0x0000000000ff7886 */ /* 0x000fe20000800000 */
[----:B------:R-:W-:Y:S01]  /*5480*/  @!P1 R2UR UR4, R6 ;  /* 0x00000000060492ca */ /* 0x000fe200000e0000 */
[----:B------:R-:W-:Y:S01]  /*5490*/  UMOV UR16, 0x0 ;  /* 0x0000000000107882 */ /* 0x000fe20000000000 */
[----:B------:R-:W-:Y:S01]  /*54a0*/  UMOV UR17, 0x10000000 ;  /* 0x1000000000117882 */ /* 0x000fe20000000000 */
[----:B------:R-:W-:Y:S01]  /*54b0*/  UMOV UR28, UR36 ;  /* 0x00000024001c7c82 */ /* 0x000fe20008000000 */
[----:B------:R-:W-:Y:S01]  /*54c0*/  @!UP0 UIADD3 UR24, UPT, UPT, UR21, 0x200, URZ ;  /* 0x0000020015188890 */ /* 0x000fe2000fffe0ff */
[----:B-1-3--:R-:W-:Y:S01]  /*54d0*/  @!P1 IMAD.MOV.U32 R0, RZ, RZ, 0x1000 ;  /* 0x00001000ff009424 */ /* 0x00afe200078e00ff */
[----:B------:R-:W-:Y:S01]  /*54e0*/  @!UP0 UIADD3 UR10, UPT, UPT, UR26, 0x40, URZ ;  /* 0x000000401a0a8890 */ /* 0x000fe2000fffe0ff */
[----:B------:R-:W-:Y:S01]  /*54f0*/  VIADD R14, R14, 0x1 ;  /* 0x000000010e0e7836 */ /* 0x000fe20000000000 */
[----:B------:R-:W-:Y:S01]  /*5500*/  @!UP0 UIADD3 UR8, UPT, UPT, UR21, 0xa00, URZ ;  /* 0x00000a0015088890 */ /* 0x000fe2000fffe0ff */
[----:B------:R-:W-:Y:S02]  /*5510*/  VOTEU.ALL UP0, P1 ;  /* 0x0000000000ff7886 */ /* 0x000fe40000800000 */
[----:B------:R-:W-:Y:S01]  /*5520*/  IMAD.U32 R10, RZ, RZ, UR5 ;  /* 0x00000005ff0a7e24 */ /* 0x000fe2000f8e00ff */
[----:B------:R-:W-:Y:S01]  /*5530*/  UMOV UR9, UR25 ;  /* 0x0000001900097c82 */ /* 0x000fe20008000000 */
[----:B------:R-:W-:Y:S01]  /*5540*/  IMAD.U32 R11, RZ, RZ, UR4 ;  /* 0x00000004ff0b7e24 */ /* 0x000fe2000f8e00ff */
[----:B------:R-:W-:Y:S01]  /*5550*/  UMOV UR11, UR27 ;  /* 0x0000001b000b7c82 */ /* 0x000fe20008000000 */
[----:B------:R-:W-:Y:S01]  /*5560*/  UMOV UR12, UR36 ;  /* 0x00000024000c7c82 */ /* 0x000fe20008000000 */
[----:B------:R-:W-:Y:S01]  /*5570*/  @!P1 R2UR UR4, R10 ;  /* 0x000000000a0492ca */ /* 0x000fe200000e0000 */
[----:B------:R-:W-:Y:S01]  /*5580*/  UPRMT UR6, UR46, 0x654, UR25 ;  /* 0x000006542e067896 */ /* 0x000fe20008000019 */
[----:B------:R-:W-:Y:S11]  /*5590*/  @!P1 R2UR UR5, R11 ;  /* 0x000000000b0592ca */ /* 0x000ff600000e0000 */
[----:B------:R-:W-:Y:S02]  /*55a0*/  @!UPT UIADD3 URZ, UPT, UPT, URZ, URZ, URZ ;  /* 0x000000fffffff290 */ /* 0x000fe4000fffe0ff */
[----:B------:R1:W-:Y:S01]  /*55b0*/  @!UP0 UTMALDG.3D [UR24], [UR4], desc[UR16] ;  /* 0x00001018040085b4 */ /* 0x0003e20008011000 */
[----:B------:R-:W-:Y:S05]  /*55c0*/  VOTEU.ALL UP0, P1 ;  /* 0x0000000000ff7886 */ /* 0x000fea0000800000 */
[----:B------:R1:W-:Y:S01]  /*55d0*/  @!UP0 UTMALDG.3D [UR8], [UR4], desc[UR16] ;  /* 0x00001008040085b4 */ /* 0x0003e20008011000 */
[----:B------:R1:W-:Y:S01]  /*55e0*/  @!P1 SYNCS.ARRIVE.TRANS64.RED.A0TR RZ, [UR21+0xd0], R0 ;  /* 0x0000d000ffff99a7 */ /* 0x0003e20008300415 */
[----:B------:R-:W-:Y:S01]  /*55f0*/  SYNCS.ARRIVE.TRANS64.RED.A1T0 RZ, [UR6], RZ ;  /* 0x000000ffffff79a7 */ /* 0x000fe20008100406 */
[----:B------:R-:W3:Y:S02]  /*5600*/  SYNCS.PHASECHK.TRANS64.TRYWAIT P0, [UR21+0xe8], R9 ;  /* 0x0000e809ff0075a7 */ /* 0x000ee40008001115 */
[----:B-1-3--:R-:W-:Y:S05]  /*5610*/  @!P0 BRA `(.L_x_103) ;  /* 0x0000003800e48947 */ /* 0x00afea0003800000 */
.L_x_186:
[----:B------:R-:W-:Y:S01]  /*5620*/  UIADD3 UR24, UPT, UPT, UR14, UR62, URZ ;  /* 0x0000003e0e187290 */ /* 0x000fe2000fffe0ff */
[----:B------:R-:W-:Y:S01]  /*5630*/  @!P1 IADD3 R6, P0, PT, R16, 0x580, RZ ;  /* 0x0000058010069810 */ /* 0x000fe20007f1e0ff */
[----:B------:R-:W-:Y:S01]  /*5640*/  UPLOP3.LUT UP3, UPT, UPT, UPT, UPT, 0x80, 0x8 ;  /* 0x000000000008789c */ /* 0x000fe20003f6f070 */
[----:B------:R-:W-:Y:S01]  /*5650*/  LOP3.LUT R15, R15, 0x1, RZ, 0x3c, !PT ;  /* 0x000000010f0f7812 */ /* 0x000fe200078e3cff */
[----:B------:R-:W-:Y:S01]  /*5660*/  VOTEU.ALL UP0, P1 ;  /* 0x0000000000ff7886 */ /* 0x000fe20000800000 */
[----:B------:R-:W-:Y:S01]  /*5670*/  @!P1 R2UR UR5, R6 ;  /* 0x00000000060592ca */ /* 0x000fe200000e0000 */
[----:B-1----:R-:W-:Y:S01]  /*5680*/  @!P1 IMAD.X R0, RZ, RZ, R17, P0 ;  /* 0x000000ffff009224 */ /* 0x002fe200000e0611 */
[----:B------:R-:W-:Y:S01]  /*5690*/  UMOV UR6, 0x0 ;  /* 0x0000000000067882 */ /* 0x000fe20000000000 */
[----:B------:R-:W-:Y:S01]  /*56a0*/  UMOV UR7, 0x10000000 ;  /* 0x1000000000077882 */ /* 0x000fe20000000000 */
[----:B------:R-:W-:Y:S01]  /*56b0*/  @!UP0 UIADD3 UR18, UPT, UPT, UR26, 0x20, URZ ;  /* 0x000000201a128890 */ /* 0x000fe2000fffe0ff */
[----:B------:R-:W-:Y:S01]  /*56c0*/  ISETP.NE.AND P0, PT, R14, 0x2, PT ;  /* 0x000000020e00780c */ /* 0x000fe20003f05270 */
[----:B------:R-:W-:Y:S01]  /*56d0*/  @!UP0 UIADD3 UR16, UPT, UPT, UR21, 0x1200, URZ ;  /* 0x0000120015108890 */ /* 0x000fe2000fffe0ff */
[----:B------:R-:W-:Y:S01]  /*56e0*/  @!P1 R2UR UR4, R0 ;  /* 0x00000000000492ca */ /* 0x000fe200000e0000 */
[----:B------:R-:W-:Y:S01]  /*56f0*/  @!UP0 UIADD3 UR17, UPT, UPT, UR21, 0xd8, URZ ;  /* 0x000000d815118890 */ /* 0x000fe2000fffe0ff */
[----:B------:R-:W-:Y:S01]  /*5700*/  SEL R0, RZ, 0x1, P0 ;  /* 0x00000001ff007807 */ /* 0x000fe20000000000 */
[----:B------:R-:W-:Y:S01]  /*5710*/  @!UP0 UIADD3 UR10, UPT, UPT, UR26, 0x60, URZ ;  /* 0x000000601a0a8890 */ /* 0x000fe2000fffe0ff */
[----:B------:R-:W-:Y:S01]  /*5720*/  SEL R14, R14, RZ, P0 ;  /* 0x000000ff0e0e7207 */ /* 0x000fe20000000000 */
[----:B------:R-:W-:Y:S01]  /*5730*/  @!UP0 UIADD3 UR8, UPT, UPT, UR21, 0x1a00, URZ ;  /* 0x00001a0015088890 */ /* 0x000fe2000fffe0ff */
[----:B------:R-:W-:Y:S01]  /*5740*/  IMAD.U32 R8, RZ, RZ, UR5 ;  /* 0x00000005ff087e24 */ /* 0x000fe2000f8e00ff */
[----:B------:R-:W-:Y:S01]  /*5750*/  VOTEU.ALL UP0, P1 ;  /* 0x0000000000ff7886 */ /* 0x000fe20000800000 */
[----:B------:R-:W-:Y:S01]  /*5760*/  UMOV UR19, UR27 ;  /* 0x0000001b00137c82 */ /* 0x000fe20008000000 */
[----:B------:R-:W-:Y:S01]  /*5770*/  UMOV UR20, UR36 ;  /* 0x0000002400147c82 */ /* 0x000fe20008000000 */
[----:B------:R-:W-:Y:S01]  /*5780*/  UMOV UR11, UR27 ;  /* 0x0000001b000b7c82 */ /* 0x000fe20008000000 */
[----:B------:R-:W-:Y:S01]  /*5790*/  UMOV UR12, UR36 ;  /* 0x00000024000c7c82 */ /* 0x000fe20008000000 */
[----:B------:R-:W-:Y:S01]  /*57a0*/  UMOV UR9, UR17 ;  /* 0x0000001100097c82 */ /* 0x000fe20008000000 */
[----:B------:R-:W-:Y:S01]  /*57b0*/  IMAD.U32 R9, RZ, RZ, UR4 ;  /* 0x00000004ff097e24 */ /* 0x000fe2000f8e00ff */
[----:B------:R-:W-:Y:S01]  /*57c0*/  @!P1 R2UR UR4, R8 ;  /* 0x00000000080492ca */ /* 0x000fe200000e0000 */
[----:B------:R-:W-:Y:S01]  /*57d0*/  UMOV UR36, UR29 ;  /* 0x0000001d00247c82 */ /* 0x000fe20008000000 */
[----:B------:R-:W-:Y:S02]  /*57e0*/  LOP3.LUT R13, R13, R0, RZ, 0x3c, !PT ;  /* 0x000000000d0d7212 */ /* 0x000fe400078e3cff */
[----:B------:R-:W-:Y:S11]  /*57f0*/  @!P1 R2UR UR5, R9 ;  /* 0x00000000090592ca */ /* 0x000ff600000e0000 */
[----:B------:R-:W-:Y:S02]  /*5800*/  @!UPT UIADD3 URZ, UPT, UPT, URZ, URZ, URZ ;  /* 0x000000fffffff290 */ /* 0x000fe4000fffe0ff */
[----:B------:R1:W-:Y:S01]  /*5810*/  @!UP0 UTMALDG.3D [UR16], [UR4], desc[UR6] ;  /* 0x00000610040085b4 */ /* 0x0003e20008011000 */
[----:B------:R-:W-:Y:S05]  /*5820*/  VOTEU.ALL UP0, P1 ;  /* 0x0000000000ff7886 */ /* 0x000fea0000800000 */
[----:B------:R3:W-:Y:S01]  /*5830*/  @!UP0 UTMALDG.3D [UR8], [UR4], desc[UR6] ;  /* 0x00000608040085b4 */ /* 0x0007e20008011000 */
[----:B------:R3:W-:Y:S01]  /*5840*/  @!P1 SYNCS.ARRIVE.TRANS64.RED.A0TR RZ, [UR21+0xd8], R7 ;  /* 0x0000d807ffff99a7 */ /* 0x0007e20008300415 */
[----:B------:R-:W-:Y:S01]  /*5850*/  SYNCS.ARRIVE.TRANS64.RED.A1T0 RZ, [UR37], RZ ;  /* 0x000000ffffff79a7 */ /* 0x000fe20008100425 */
[----:B-1----:R-:W-:Y:S01]  /*5860*/  UIADD3 UR20, UPT, UPT, UR13, UR61, URZ ;  /* 0x0000003d0d147290 */ /* 0x002fe2000fffe0ff */
[----:B------:R-:W-:Y:S11]  /*5870*/  BRA.U UP1, `(.L_x_104) ;  /* 0xfffffff101f07547 */ /* 0x000ff6000b83ffff */
[----:B------:R-:W-:-:S04]  /*5880*/  SHF.L.U32 R3, R15, 0x1f, RZ ;  /* 0x0000001f0f037819 */ /* 0x000fc800000006ff */
[----:B------:R-:W1:Y:S02]  /*5890*/  SYNCS.PHASECHK.TRANS64.TRYWAIT P0, [UR21+0xe0], R3 ;  /* 0x0000e003ff0075a7 */ /* 0x000e640008001115 */
[----:B-1----:R-:W-:Y:S05]  /*58a0*/  @!P0 BRA `(.L_x_105) ;  /* 0x0000003800588947 */ /* 0x002fea0003800000 */
.L_x_188:
[----:B-1----:R-:W-:-:S07]  /*58b0*/  MOV R0, UR21 ;  /* 0x0000001500007c02 */ /* 0x002fce0008000f00 */
.L_x_106:
[----:B-1----:R-:W-:-:S04]  /*58c0*/  SHF.L.U32 R3, R15, 0x1f, RZ ;  /* 0x0000001f0f037819 */ /* 0x002fc800000006ff */
[----:B------:R1:W4:Y:S03]  /*58d0*/  SYNCS.PHASECHK.TRANS64.TRYWAIT P0, [R0+URZ+0xe8], R3 ;  /* 0x0000e803000075a7 */ /* 0x00032600080011ff */
[----:B----4-:R-:W-:Y:S05]  /*58e0*/  @!P0 NANOSLEEP.SYNCS 0x989680 ;  /* 0x009896800000895d */ /* 0x010fea0003900000 */
[----:B------:R-:W4:Y:S02]  /*58f0*/  @!P0 SYNCS.PHASECHK.TRANS64 P0, [R0+URZ+0xe8], R3 ;  /* 0x0000e803000085a7 */ /* 0x000f2400080010ff */
[----:B--234-:R-:W-:Y:S05]  /*5900*/  @P0 EXIT ;  /* 0x000000000000094d */ /* 0x01cfea0003800000 */
[----:B------:R-:W-:Y:S05]  /*5910*/  BRA `(.L_x_106) ;  /* 0xfffffffc00e87947 */ /* 0x000fea000383ffff */
.L_x_95:
[----:B------:R-:W-:-:S06]  /*5920*/  UISETP.GE.AND UP0, UPT, UR23, 0x4, UPT ;  /* 0x000000041700788c */ /* 0x000fcc000bf06270 */
[----:B------:R-:W-:-:S13]  /*5930*/  PLOP3.LUT P0, PT, PT, PT, UP0, 0x80, 0x8 ;  /* 0x000000000008781c */ /* 0x000fda0003f0f008 */
[----:B-1----:R-:W-:Y:S05]  /*5940*/  @!P0 EXIT ;  /* 0x000000000000894d */ /* 0x002fea0003800000 */
[----:B------:R-:W-:Y:S01]  /*5950*/  BAR.SYNC.DEFER_BLOCKING 0x6, 0xa0 ;  /* 0x0182800000007b1d */ /* 0x000fe20000010000 */
[C---:B------:R-:W-:Y:S01]  /*5960*/  IMAD.SHL.U32 R89, R99.reuse, 0x20, RZ ;  /* 0x0000002063597824 */ /* 0x040fe200078e00ff */
[----:B------:R-:W-:Y:S01]  /*5970*/  CS2R R96, SRZ ;  /* 0x0000000000607805 */ /* 0x000fe2000001ff00 */
[C---:B------:R-:W-:Y:S01]  /*5980*/  IMAD.SHL.U32 R5, R99.reuse, 0x4, RZ ;  /* 0x0000000463057824 */ /* 0x040fe200078e00ff */
[----:B------:R-:W-:Y:S01]  /*5990*/  CS2R R94, SRZ ;  /* 0x00000000005e7805 */ /* 0x000fe2000001ff00 */
[----:B------:R-:W-:Y:S01]  /*59a0*/  IMAD.U32 R37, R99, 0x10000, RZ ;  /* 0x0001000063257824 */ /* 0x000fe200078e00ff */
[----:B------:R-:W-:Y:S01]  /*59b0*/  UMOV UR44, 0x400 ;  /* 0x00000400002c7882 */ /* 0x000fe20000000000 */
[----:B------:R-:W-:Y:S01]  /*59c0*/  LOP3.LUT R4, R89, 0x80, RZ, 0xc0, !PT ;  /* 0x0000008059047812 */ /* 0x000fe200078ec0ff */
[----:B------:R-:W-:Y:S01]  /*59d0*/  ULEA UR44, UR46, UR44, 0x18 ;  /* 0x0000002c2e2c7291 */ /* 0x000fe2000f8ec0ff */
[----:B------:R-:W1:Y:S01]  /*59e0*/  LDC.64 R84, c[0x0][0x888] ;  /* 0x00022200ff547b82 */ /* 0x000e620000000a00 */
[C---:B------:R-:W-:Y:S01]  /*59f0*/  IMAD.SHL.U32 R7, R91.reuse, 0x400, RZ ;  /* 0x000004005b077824 */ /* 0x040fe200078e00ff */
[----:B------:R-:W-:Y:S01]  /*5a00*/  LOP3.LUT R5, R4, 0x10, R5, 0xf8, !PT ;  /* 0x0000001004057812 */ /* 0x000fe200078ef805 */
[----:B------:R-:W-:Y:S01]  /*5a10*/  IMAD.SHL.U32 R4, R91, 0x200000, RZ ;  /* 0x002000005b047824 */ /* 0x000fe200078e00ff */
[C---:B------:R-:W-:Y:S01]  /*5a20*/  LOP3.LUT R88, R89.reuse, 0xb60, RZ, 0xc0, !PT ;  /* 0x00000b6059587812 */ /* 0x040fe200078ec0ff */
[----:B------:R-:W-:Y:S01]  /*5a30*/  UIADD3 UR4, UPT, UPT, UR44, 0x2200, URZ ;  /* 0x000022002c047890 */ /* 0x000fe2000fffe0ff */
[----:B------:R-:W-:Y:S01]  /*5a40*/  LOP3.LUT P0, RZ, R89, 0x80, RZ, 0xc0, !PT ;  /* 0x0000008059ff7812 */ /* 0x000fe2000780c0ff */
[----:B------:R-:W-:Y:S01]  /*5a50*/  IMAD.MOV.U32 R36, RZ, RZ, RZ ;  /* 0x000000ffff247224 */ /* 0x000fe200078e00ff */
[----:B------:R-:W2:Y:S01]  /*5a60*/  LDC.64 R86, c[0x0][0x890] ;  /* 0x00022400ff567b82 */ /* 0x000ea20000000a00 */
[----:B------:R-:W-:Y:S01]  /*5a70*/  LOP3.LUT R4, R4, 0x200000, RZ, 0xc0, !PT ;  /* 0x0020000004047812 */ /* 0x000fe200078ec0ff */
[----:B------:R-:W-:Y:S01]  /*5a80*/  IMAD.MOV.U32 R93, RZ, RZ, RZ ;  /* 0x000000ffff5d7224 */ /* 0x000fe200078e00ff */
[----:B------:R-:W-:Y:S01]  /*5a90*/  LOP3.LUT R88, R88, 0x400, R7, 0xf8, !PT ;  /* 0x0000040058587812 */ /* 0x000fe200078ef807 */
[----:B------:R-:W-:Y:S01]  /*5aa0*/  IMAD.U32 R98, RZ, RZ, UR4 ;  /* 0x00000004ff627e24 */ /* 0x000fe2000f8e00ff */
[----:B------:R-:W-:Y:S01]  /*5ab0*/  LOP3.LUT R37, R4, 0x400000, R37, 0xf8, !PT ;  /* 0x0040000004257812 */ /* 0x000fe200078ef825 */
[----:B------:R-:W3:Y:S01]  /*5ac0*/  LDCU UR58, c[0x0][0x370] ;  /* 0x00006e00ff3a77ac */ /* 0x000ee20008000800 */
[----:B------:R-:W4:Y:S01]  /*5ad0*/  LDS R0, [UR44+0x1b0] ;  /* 0x0001b02cff007984 */ /* 0x000f220008000800 */
[----:B------:R-:W1:Y:S01]  /*5ae0*/  LDC.64 R82, c[0x0][0x8b0] ;  /* 0x00022c00ff527b82 */ /* 0x000e620000000a00 */
[----:B------:R-:W-:Y:S01]  /*5af0*/  LOP3.LUT R88, R88, R5, RZ, 0xfc, !PT ;  /* 0x0000000558587212 */ /* 0x000fe200078efcff */
[----:B------:R-:W1:Y:S01]  /*5b00*/  LDCU UR43, c[0x0][0xb0c] ;  /* 0x00016180ff2b77ac */ /* 0x000e620008000800 */
[----:B------:R-:W-:Y:S01]  /*5b10*/  LOP3.LUT R99, R99, 0x60, RZ, 0xc0, !PT ;  /* 0x0000006063637812 */ /* 0x000fe200078ec0ff */
[----:B------:R-:W1:Y:S04]  /*5b20*/  LDCU UR63, c[0x0][0xb20] ;  /* 0x00016400ff3f77ac */ /* 0x000e680008000800 */
[----:B------:R-:W1:Y:S01]  /*5b30*/  LDC.64 R80, c[0x0][0x8a8] ;  /* 0x00022a00ff507b82 */ /* 0x000e620000000a00 */
[----:B------:R-:W1:Y:S01]  /*5b40*/  LDCU UR39, c[0x0][0xb30] ;  /* 0x00016600ff2777ac */ /* 0x000e620008000800 */
[----:B------:R-:W1:Y:S01]  /*5b50*/  LDCU.64 UR56, c[0x0][0x888] ;  /* 0x00011100ff3877ac */ /* 0x000e620008000a00 */
[----:B------:R-:W1:Y:S01]  /*5b60*/  LDCU.64 UR40, c[0x0][0xb28] ;  /* 0x00016500ff2877ac */ /* 0x000e620008000a00 */
[----:B------:R-:W1:Y:S01]  /*5b70*/  LDCU.128 UR52, c[0x0][0xb10] ;  /* 0x00016200ff3477ac */ /* 0x000e620008000c00 */
[----:B------:R-:W1:Y:S01]  /*5b80*/  LDCU UR47, c[0x0][0x374] ;  /* 0x00006e80ff2f77ac */ /* 0x000e620008000800 */
[----:B------:R-:W-:Y:S01]  /*5b90*/  UIADD3 UR60, UPT, UPT, UR44, 0x200, URZ ;  /* 0x000002002c3c7890 */ /* 0x000fe2000fffe0ff */
[----:B----4-:R-:W-:Y:S01]  /*5ba0*/  IMAD.IADD R37, R0, 0x1, R37 ;  /* 0x0000000100257824 */ /* 0x010fe200078e0225 */
[----:B--23--:R-:W-:-:S10]  /*5bb0*/  P2R R0, PR, RZ, 0x1 ;  /* 0x00000001ff007803 */ /* 0x00cfd40000000000 */
.L_x_132:
[C---:B------:R-:W-:Y:S02]  /*5bc0*/  LEA R3, R93.reuse, UR44, 0x3 ;  /* 0x0000002c5d037c11 */ /* 0x040fe4000f8e18ff */
[----:B------:R-:W-:Y:S02]  /*5bd0*/  SHF.L.U32 R0, R96, 0x1f, RZ ;  /* 0x0000001f60007819 */ /* 0x000fe400000006ff */
[----:B------:R-:W-:Y:S02]  /*5be0*/  LEA R5, R93, UR44, 0x4 ;  /* 0x0000002c5d057c11 */ /* 0x000fe4000f8e20ff */
[----:B------:R-:W2:Y:S02]  /*5bf0*/  SYNCS.PHASECHK.TRANS64.TRYWAIT P0, [R3+URZ+0x100], R0 ;  /* 0x00010000030075a7 */ /* 0x000ea400080011ff */
[----:B-12---:R-:W-:Y:S05]  /*5c00*/  @!P0 BRA `(.L_x_107) ;  /* 0x0000003400988947 */ /* 0x006fea0003800000 */
.L_x_189:
[----:B------:R-:W3:Y:S01]  /*5c10*/  LDS.128 R4, [R5+0x190] ;  /* 0x0001900005047984 */ /* 0x000ee20000000c00 */
        /* <DEDUP_REMOVED lines=10> */
[----:B------:R-:W-:Y:S01]  /*5cc0*/  PLOP3.LUT P0, PT, PT, PT, UP1, 0x80, 0x8 ;  /* 0x000000000008781c */ /* 0x000fe20003f0f018 */
[----:B------:R-:W-:Y:S11]  /*5cd0*/  UP2UR UR45, UPR, URZ, 0x2 ;  /* 0x00000002ff2d7883 */ /* 0x000ff60008000000 */
[----:B------:R-:W-:Y:S01]  /*5ce0*/  @!UPT UIADD3 URZ, UPT, UPT, URZ, URZ, URZ ;  /* 0x000000fffffff290 */ /* 0x000fe2000fffe0ff */
[----:B--2---:R-:W-:Y:S02]  /*5cf0*/  @P0 SHF.R.U32.HI R0, RZ, 0x10, R5 ;  /* 0x00000010ff000819 */ /* 0x004fe40000011605 */
        /* <DEDUP_REMOVED lines=12> */
[----:B-1----:R-:W-:Y:S02]  /*5dc0*/  UIMAD.WIDE.U32 UR4, UR47, UR55, URZ ;  /* 0x000000372f0472a5 */ /* 0x002fe4000f8e00ff */
[----:B------:R-:W-:Y:S02]  /*5dd0*/  UIMAD.WIDE.U32 UR6, UR58, UR52, URZ ;  /* 0x000000343a0672a5 */ /* 0x000fe4000f8e00ff */
[----:B------:R-:W-:Y:S02]  /*5de0*/  UISETP.NE.AND UP0, UPT, UR54, 0x1, UPT ;  /* 0x000000013600788c */ /* 0x000fe4000bf05270 */
[----:B------:R-:W-:Y:S02]  /*5df0*/  UIMAD.WIDE.U32 UR8, UR37, UR55, URZ ;  /* 0x00000037250872a5 */ /* 0x000fe4000f8e00ff */
[----:B------:R-:W-:Y:S02]  /*5e00*/  UIMAD.WIDE.U32 UR10, UR38, UR52, URZ ;  /* 0x00000034260a72a5 */ /* 0x000fe4000f8e00ff */
[----:B------:R-:W-:Y:S02]  /*5e10*/  UISETP.NE.AND UP1, UPT, UR43, 0x1, UPT ;  /* 0x000000012b00788c */ /* 0x000fe4000bf25270 */
[----:B------:R-:W-:Y:S01]  /*5e20*/  UISETP.NE.AND UP2, UPT, UR42, 0x1, UPT ;  /* 0x000000012a00788c */ /* 0x000fe2000bf45270 */
[----:B------:R-:W-:Y:S02]  /*5e30*/  UMOV UR4, UR5 ;  /* 0x0000000500047c82 */ /* 0x000fe40008000000 */
[----:B------:R-:W-:Y:S03]  /*5e40*/  USHF.R.U32.HI UR5, URZ, UR63, UR4 ;  /* 0x0000003fff057299 */ /* 0x000fe60008011604 */
[----:B------:R-:W-:Y:S02]  /*5e50*/  UMOV UR4, UR7 ;  /* 0x0000000700047c82 */ /* 0x000fe40008000000 */
[----:B------:R-:W-:Y:S02]  /*5e60*/  USHF.R.U32.HI UR7, URZ, UR53, UR4 ;  /* 0x00000035ff077299 */ /* 0x000fe40008011604 */
[----:B------:R-:W-:Y:S02]  /*5e70*/  USEL UR4, UR47, UR5, !UP0 ;  /* 0x000000052f047287 */ /* 0x000fe4000c000000 */
[----:B------:R-:W-:Y:S01]  /*5e80*/  USEL UR7, UR58, UR7, !UP1 ;  /* 0x000000073a077287 */ /* 0x000fe2000c800000 */
[----:B------:R-:W-:Y:S01]  /*5e90*/  UMOV UR5, UR9 ;  /* 0x0000000900057c82 */ /* 0x000fe20008000000 */
[----:B------:R-:W-:Y:S02]  /*5ea0*/  UIMAD.WIDE.U32 UR8, UR4, UR40, URZ ;  /* 0x00000028040872a5 */ /* 0x000fe4000f8e00ff */
[----:B------:R-:W-:Y:S03]  /*5eb0*/  USHF.R.U32.HI UR6, URZ, UR63, UR5 ;  /* 0x0000003fff067299 */ /* 0x000fe60008011605 */
[----:B------:R-:W-:Y:S01]  /*5ec0*/  UMOV UR5, UR11 ;  /* 0x0000000b00057c82 */ /* 0x000fe20008000000 */
[----:B------:R-:W-:Y:S02]  /*5ed0*/  UIMAD.WIDE.U32 UR10, UR7, UR40, URZ ;  /* 0x00000028070a72a5 */ /* 0x000fe4000f8e00ff */
[----:B------:R-:W-:Y:S02]  /*5ee0*/  USHF.R.U32.HI UR12, URZ, UR53, UR5 ;  /* 0x00000035ff0c7299 */ /* 0x000fe40008011605 */
[----:B------:R-:W-:Y:S01]  /*5ef0*/  USEL UR6, UR37, UR6, !UP0 ;  /* 0x0000000625067287 */ /* 0x000fe2000c000000 */
[----:B------:R-:W-:Y:S02]  /*5f00*/  UMOV UR5, UR9 ;  /* 0x0000000900057c82 */ /* 0x000fe40008000000 */
[----:B------:R-:W-:Y:S01]  /*5f10*/  UMOV UR10, UR11 ;  /* 0x0000000b000a7c82 */ /* 0x000fe20008000000 */
[----:B------:R-:W-:Y:S02]  /*5f20*/  @UP2 USHF.R.U32.HI UR4, URZ, UR41, UR5 ;  /* 0x00000029ff042299 */ /* 0x000fe40008011605 */
[----:B------:R-:W-:Y:S02]  /*5f30*/  @UP2 USHF.R.U32.HI UR7, URZ, UR41, UR10 ;  /* 0x00000029ff072299 */ /* 0x000fe4000801160a */
[----:B------:R-:W-:Y:S02]  /*5f40*/  UIMAD UR4, UR42, UR4, URZ ;  /* 0x000000042a0472a4 */ /* 0x000fe4000f8e02ff */
[----:B------:R-:W-:Y:S02]  /*5f50*/  UIMAD.WIDE.U32 UR10, UR6, UR40, URZ ;  /* 0x00000028060a72a5 */ /* 0x000fe4000f8e00ff */
[----:B------:R-:W-:Y:S02]  /*5f60*/  USEL UR5, UR38, UR12, !UP1 ;  /* 0x0000000c26057287 */ /* 0x000fe4000c800000 */
[----:B------:R-:W-:Y:S02]  /*5f70*/  UIMAD UR8, UR42, UR7, URZ ;  /* 0x000000072a0872a4 */ /* 0x000fe4000f8e02ff */
[----:B------:R-:W-:Y:S03]  /*5f80*/  UISETP.GE.AND UP0, UPT, UR6, UR4, UPT ;  /* 0x000000040600728c */ /* 0x000fe6000bf06270 */
[----:B------:R-:W-:Y:S01]  /*5f90*/  UMOV UR4, UR11 ;  /* 0x0000000b00047c82 */ /* 0x000fe20008000000 */
[----:B------:R-:W-:Y:S02]  /*5fa0*/  UISETP.GE.OR UP0, UPT, UR5, UR8, UP0 ;  /* 0x000000080500728c */ /* 0x000fe40008706670 */
[----:B------:R-:W-:Y:S02]  /*5fb0*/  USHF.R.U32.HI UR4, URZ, UR41, UR4 ;  /* 0x00000029ff047299 */ /* 0x000fe40008011604 */
[----:B------:R-:W-:Y:S02]  /*5fc0*/  UIMAD.WIDE.U32 UR8, UR5, UR40, URZ ;  /* 0x00000028050872a5 */ /* 0x000fe4000f8e00ff */
[----:B------:R-:W-:Y:S02]  /*5fd0*/  USEL UR11, UR6, UR4, !UP2 ;  /* 0x00000004060b7287 */ /* 0x000fe4000d000000 */
[----:B------:R-:W-:Y:S02]  /*5fe0*/  UIADD3 UR8, UPT, UPT, -UR5, URZ, URZ ;  /* 0x000000ff05087290 */ /* 0x000fe4000fffe1ff */
[----:B------:R-:W-:Y:S01]  /*5ff0*/  UIADD3 UR10, UPT, UPT, -UR11, URZ, URZ ;  /* 0x000000ff0b0a7290 */ /* 0x000fe2000fffe1ff */
[----:B------:R-:W-:Y:S01]  /*6000*/  @!UP0 UMOV UR4, UR9 ;  /* 0x0000000900048c82 */ /* 0x000fe20008000000 */
[----:B------:R-:W-:Y:S02]  /*6010*/  UIADD3 UR9, UPT, UPT, -UR6, URZ, URZ ;  /* 0x000000ff06097290 */ /* 0x000fe4000fffe1ff */
[----:B------:R-:W-:Y:S02]  /*6020*/  @!UP0 USHF.R.U32.HI UR4, URZ, UR41, UR4 ;  /* 0x00000029ff048299 */ /* 0x000fe40008011604 */
[----:B------:R-:W-:Y:S02]  /*6030*/  UIMAD UR10, UR42, UR10, UR6 ;  /* 0x0000000a2a0a72a4 */ /* 0x000fe4000f8e0206 */
[----:B------:R-:W-:Y:S04]  /*6040*/  @!UP0 USEL UR4, UR5, UR4, !UP2 ;  /* 0x0000000405048287 */ /* 0x000fe8000d000000 */
[----:B------:R-:W-:Y:S02]  /*6050*/  @!UP0 UIMAD UR10, UR7, UR10, UR4 ;  /* 0x0000000a070a82a4 */ /* 0x000fe4000f8e0204 */
[----:B------:R-:W-:Y:S02]  /*6060*/  @!UP0 UIADD3 UR11, UPT, UPT, UR11, -UR4, URZ ;  /* 0x800000040b0b8290 */ /* 0x000fe4000fffe0ff */
[----:B------:R-:W-:Y:S02]  /*6070*/  UIMAD UR7, UR43, UR8, UR38 ;  /* 0x000000082b0772a4 */ /* 0x000fe4000f8e0226 */
[----:B------:R-:W-:Y:S02]  /*6080*/  @!UP0 UIMAD UR6, UR11, UR42, UR5 ;  /* 0x0000002a0b0682a4 */ /* 0x000fe4000f8e0205 */
[----:B------:R-:W-:Y:S01]  /*6090*/  UIMAD UR4, UR54, UR9, UR37 ;  /* 0x00000009360472a4 */ /* 0x000fe2000f8e0225 */
[----:B------:R-:W-:Y:S02]  /*60a0*/  @!UP0 UMOV UR5, UR10 ;  /* 0x0000000a00058c82 */ /* 0x000fe40008000000 */
[----:B------:R-:W-:Y:S02]  /*60b0*/  UIMAD UR38, UR5, UR43, UR7 ;  /* 0x0000002b052672a4 */ /* 0x000fe4000f8e0207 */
[----:B------:R-:W-:Y:S11]  /*60c0*/  UIMAD UR37, UR6, UR54, UR4 ;  /* 0x00000036062572a4 */ /* 0x000ff6000f8e0204 */
[----:B------:R-:W-:Y:S01]  /*60d0*/  @!UPT UIADD3 URZ, UPT, UPT, URZ, URZ, URZ ;  /* 0x000000fffffff290 */ /* 0x000fe2000fffe0ff */
.L_x_108:
[----:B-1----:R-:W-:Y:S01]  /*60e0*/  UISETP.NE.AND UP0, UPT, UR39, 0x1, UPT ;  /* 0x000000012700788c */ /* 0x002fe2000bf05270 */
[----:B------:R-:W-:Y:S01]  /*60f0*/  IADD3 R93, PT, PT, R93, 0x1, RZ ;  /* 0x000000015d5d7810 */ /* 0x000fe20007ffe0ff */
[----:B------:R-:W-:Y:S02]  /*6100*/  USHF.L.U32 UR50, UR24, 0x6, URZ ;  /* 0x0000000618327899 */ /* 0x000fe400080006ff */
[----:B------:R-:W-:Y:S07]  /*6110*/  USHF.L.U32 UR49, UR20, 0x7, URZ ;  /* 0x0000000714317899 */ /* 0x000fee00080006ff */
[----:B------:R-:W1:Y:S01]  /*6120*/  @!UP0 LDCU.128 UR12, c[0x0][0xb10] ;  /* 0x00016200ff0c87ac */ /* 0x000e620008000c00 */
[----:B------:R-:W3:Y:S01]  /*6130*/  @!UP0 LDCU UR5, c[0x0][0xb0c] ;  /* 0x00016180ff0587ac */ /* 0x000ee20008000800 */
[----:B------:R-:W4:Y:S01]  /*6140*/  @!UP0 LDCU UR10, c[0x0][0xb20] ;  /* 0x00016400ff0a87ac */ /* 0x000f220008000800 */
[----:B-1----:R-:W-:Y:S02]  /*6150*/  UIMAD.WIDE.U32 UR8, UR38, UR12, URZ ;  /* 0x0000000c260872a5 */ /* 0x002fe4000f8e00ff */
[----:B------:R-:W-:Y:S02]  /*6160*/  UIMAD.WIDE.U32 UR6, UR37, UR15, URZ ;  /* 0x0000000f250672a5 */ /* 0x000fe4000f8e00ff */
[----:B------:R-:W-:Y:S03]  /*6170*/  @!UP0 UISETP.NE.AND UP1, UPT, UR14, 0x1, UPT ;  /* 0x000000010e00888c */ /* 0x000fe6000bf25270 */
[----:B------:R-:W-:Y:S01]  /*6180*/  @!UP0 UMOV UR4, UR9 ;  /* 0x0000000900048c82 */ /* 0x000fe20008000000 */
[----:B---3--:R-:W-:Y:S02]  /*6190*/  @!UP0 UISETP.NE.AND UP2, UPT, UR5, 0x1, UPT ;  /* 0x000000010500888c */ /* 0x008fe4000bf45270 */
[----:B------:R-:W-:Y:S01]  /*61a0*/  @!UP0 USHF.R.U32.HI UR4, URZ, UR13, UR4 ;  /* 0x0000000dff048299 */ /* 0x000fe20008011604 */
[----:B------:R-:W-:Y:S02]  /*61b0*/  @!UP0 UMOV UR6, UR7 ;  /* 0x0000000700068c82 */ /* 0x000fe40008000000 */
[----:B----4-:R-:W-:Y:S02]  /*61c0*/  @!UP0 USHF.R.U32.HI UR6, URZ, UR10, UR6 ;  /* 0x0000000aff068299 */ /* 0x010fe40008011606 */
[----:B------:R-:W-:Y:S02]  /*61d0*/  @!UP0 USEL UR7, UR38, UR4, !UP2 ;  /* 0x0000000426078287 */ /* 0x000fe4000d000000 */
[----:B------:R-:W-:Y:S04]  /*61e0*/  @!UP0 USEL UR6, UR37, UR6, !UP1 ;  /* 0x0000000625068287 */ /* 0x000fe8000c800000 */
[----:B------:R-:W-:Y:S02]  /*61f0*/  @!UP0 UIADD3 UR4, UPT, UPT, -UR7, UR6, URZ ;  /* 0x0000000607048290 */ /* 0x000fe4000fffe1ff */
[----:B------:R-:W-:Y:S02]  /*6200*/  @!UP0 UIADD3 UR6, UPT, UPT, UR7, -UR6, URZ ;  /* 0x8000000607068290 */ /* 0x000fe4000fffe0ff */
[----:B------:R-:W-:Y:S02]  /*6210*/  @!UP0 UIMAD UR38, UR4, UR5, UR38 ;  /* 0x00000005042682a4 */ /* 0x000fe4000f8e0226 */
[----:B------:R-:W-:Y:S02]  /*6220*/  @!UP0 UIMAD UR37, UR6, UR14, UR37 ;  /* 0x0000000e062582a4 */ /* 0x000fe4000f8e0225 */
[----:B------:R-:W-:Y:S09]  /*6230*/  ULOP3.LUT UP0, URZ, UR60, 0x90, URZ, 0xc0, !UPT ;  /* 0x000000903cff7892 */ /* 0x000ff2000f80c0ff */
[----:B------:R-:W-:Y:S05]  /*6240*/  BRA.U !UP0, `(.L_x_109) ;  /* 0x0000000108407547 */ /* 0x000fea000b800000 */
[----:B------:R-:W1:Y:S01]  /*6250*/  LDCU.64 UR8, c[0x4][0x80] ;  /* 0x01001000ff0877ac */ /* 0x000e620008000a00 */
[----:B------:R-:W-:Y:S01]  /*6260*/  MOV R3, 0x0 ;  /* 0x0000000000037802 */ /* 0x000fe20000000f00 */
[----:B------:R-:W-:Y:S02]  /*6270*/  HFMA2 R12, -RZ, RZ, 0, 5.9604644775390625e-08 ;  /* 0x00000001ff0c7431 */ /* 0x000fe400000001ff */
[----:B------:R-:W-:Y:S02]  /*6280*/  IMAD.MOV.U32 R8, RZ, RZ, 0x70 ;  /* 0x00000070ff087424 */ /* 0x000fe400078e00ff */
[----:B------:R-:W-:Y:S01]  /*6290*/  IMAD.MOV.U32 R13, RZ, RZ, RZ ;  /* 0x000000ffff0d7224 */ /* 0x000fe200078e00ff */
[----:B------:R-:W3:Y:S01]  /*62a0*/  LDCU.64 UR6, c[0x4][0x88] ;  /* 0x01001100ff0677ac */ /* 0x000ee20008000a00 */
[----:B------:R-:W4:Y:S01]  /*62b0*/  LDC.64 R2, c[0x4][R3] ;  /* 0x0100000003027b82 */ /* 0x000f220000000a00 */
[----:B------:R-:W2:Y:S01]  /*62c0*/  LDCU.64 UR4, c[0x4][0x8] ;  /* 0x01000100ff0477ac */ /* 0x000ea20008000a00 */
[----:B-1----:R-:W-:Y:S01]  /*62d0*/  MOV R5, UR9 ;  /* 0x0000000900057c02 */ /* 0x002fe20008000f00 */
[----:B------:R-:W-:Y:S01]  /*62e0*/  IMAD.U32 R4, RZ, RZ, UR8 ;  /* 0x00000008ff047e24 */ /* 0x000fe2000f8e00ff */
[----:B---3--:R-:W-:Y:S01]  /*62f0*/  MOV R7, UR7 ;  /* 0x0000000700077c02 */ /* 0x008fe20008000f00 */
[----:B------:R-:W-:Y:S01]  /*6300*/  IMAD.U32 R6, RZ, RZ, UR6 ;  /* 0x00000006ff067e24 */ /* 0x000fe2000f8e00ff */
[----:B--2---:R-:W-:Y:S01]  /*6310*/  MOV R11, UR5 ;  /* 0x00000005000b7c02 */ /* 0x004fe20008000f00 */
[----:B------:R-:W-:Y:S02]  /*6320*/  IMAD.U32 R10, RZ, RZ, UR4 ;  /* 0x00000004ff0a7e24 */ /* 0x000fe4000f8e00ff */
[----:B------:R-:W-:Y:S07]  /*6330*/  LEPC R20, `(.L_x_109) ;  /* 0x000000001014794e */ /* 0x000fee0000000000 */
[----:B----45:R-:W-:Y:S05]  /*6340*/  CALL.ABS.NOINC R2 ;  /* 0x0000000002007343 */ /* 0x030fea0003c00000 */
.L_x_109:
[----:B------:R-:W-:Y:S01]  /*6350*/  LOP3.LUT P0, RZ, R98, 0x90, RZ, 0xc0, !PT ;  /* 0x0000009062ff7812 */ /* 0x000fe2000780c0ff */
[----:B------:R-:W-:Y:S11]  /*6360*/  BSSY.RECONVERGENT B6, `(.L_x_110) ;  /* 0x0000013000067945 */ /* 0x000ff60003800200 */
[----:B------:R-:W-:Y:S01]  /*6370*/  @!UPT UIADD3 URZ, UPT, UPT, URZ, URZ, URZ ;  /* 0x000000fffffff290 */ /* 0x000fe2000fffe0ff */
[----:B------:R-:W-:Y:S05]  /*6380*/  @!P0 BRA `(.L_x_111) ;  /* 0x0000000000408947 */ /* 0x000fea0003800000 */
        /* <DEDUP_REMOVED lines=16> */
.L_x_111:
[----:B------:R-:W-:Y:S05]  /*6490*/  BSYNC.RECONVERGENT B6 ;  /* 0x0000000000067941 */ /* 0x000fea0003800200 */
.L_x_110:
[----:B------:R-:W-:Y:S02]  /*64a0*/  ISETP.NE.U32.AND P0, PT, RZ, UR56, PT ;  /* 0x00000038ff007c0c */ /* 0x000fe4000bf05070 */
[C---:B------:R-:W-:Y:S02]  /*64b0*/  ISETP.NE.U32.AND P4, PT, R86.reuse, RZ, PT ;  /* 0x000000ff5600720c */ /* 0x040fe40003f85070 */
[----:B------:R-:W-:Y:S02]  /*64c0*/  ISETP.NE.U32.AND P1, PT, R86, RZ, PT ;  /* 0x000000ff5600720c */ /* 0x000fe40003f25070 */
[----:B------:R-:W-:Y:S02]  /*64d0*/  ISETP.NE.AND.EX P0, PT, RZ, UR57, PT, P0 ;  /* 0x00000039ff007c0c */ /* 0x000fe4000bf05300 */
[C---:B------:R-:W-:Y:S02]  /*64e0*/  ISETP.NE.AND.EX P4, PT, R87.reuse, RZ, PT, P4 ;  /* 0x000000ff5700720c */ /* 0x040fe40003f85340 */
[----:B------:R-:W-:Y:S02]  /*64f0*/  ISETP.NE.AND.EX P1, PT, R87, RZ, P0, P1 ;  /* 0x000000ff5700720c */ /* 0x000fe40000725310 */
[----:B------:R-:W-:Y:S02]  /*6500*/  ISETP.NE.U32.AND P5, PT, R82, RZ, PT ;  /* 0x000000ff5200720c */ /* 0x000fe40003fa5070 */
[----:B------:R-:W-:Y:S02]  /*6510*/  ISETP.NE.U32.AND P2, PT, RZ, UR56, PT ;  /* 0x00000038ff007c0c */ /* 0x000fe4000bf45070 */
[----:B------:R-:W-:Y:S02]  /*6520*/  PLOP3.LUT P0, PT, PT, PT, PT, 0x8, 0x80 ;  /* 0x000000000080781c */ /* 0x000fe40003f0e170 */
[----:B------:R-:W-:Y:S02]  /*6530*/  ISETP.NE.AND.EX P5, PT, R83, RZ, PT, P5 ;  /* 0x000000ff5300720c */ /* 0x000fe40003fa5350 */
[----:B------:R-:W-:Y:S03]  /*6540*/  ISETP.NE.AND.EX P2, PT, RZ, UR57, PT, P2 ;  /* 0x00000039ff007c0c */ /* 0x000fe6000bf45320 */
[----:B------:R-:W-:Y:S01]  /*6550*/  @!P1 PLOP3.LUT P0, PT, P4, PT, PT, 0x80, 0x8 ;  /* 0x000000000008981c */ /* 0x000fe2000270f070 */
[----:B------:R-:W-:Y:S01]  /*6560*/  @!UPT UIADD3 URZ, UPT, UPT, URZ, URZ, URZ ;  /* 0x000000fffffff290 */ /* 0x000fe2000fffe0ff */
[----:B------:R-:W-:Y:S11]  /*6570*/  @!P4 BRA `(.L_x_112) ;  /* 0x000000000030c947 */ /* 0x000ff60003800000 */
[----:B------:R-:W-:Y:S01]  /*6580*/  ISETP.NE.U32.AND P3, PT, R84, RZ, PT ;  /* 0x000000ff5400720c */ /* 0x000fe20003f65070 */
[----:B------:R-:W1:Y:S01]  /*6590*/  LDCU.64 UR4, c[0x0][0x358] ;  /* 0x00006b00ff0477ac */ /* 0x000e620008000a00 */
[----:B------:R-:W-:Y:S02]  /*65a0*/  IMAD.MOV.U32 R90, RZ, RZ, 0x1 ;  /* 0x00000001ff5a7424 */ /* 0x000fe400078e00ff */
[----:B------:R-:W-:Y:S11]  /*65b0*/  ISETP.NE.AND.EX P3, PT, R85, RZ, PT, P3 ;  /* 0x000000ff5500720c */ /* 0x000ff60003f65330 */
[----:B------:R-:W-:Y:S02]  /*65c0*/  @!UPT UIADD3 URZ, UPT, UPT, URZ, URZ, URZ ;  /* 0x000000fffffff290 */ /* 0x000fe4000fffe0ff */
[----:B------:R-:W3:Y:S01]  /*65d0*/  @P3 LDC.64 R2, c[0x0][0x888] ;  /* 0x00022200ff023b82 */ /* 0x000ee20000000a00 */
[----:B--2---:R-:W-:Y:S04]  /*65e0*/  @P3 IMAD R0, R86, UR36, RZ ;  /* 0x0000002456003c24 */ /* 0x004fe8000f8e02ff */
[----:B---3--:R-:W-:Y:S04]  /*65f0*/  @P3 IMAD.WIDE R2, R0, 0x4, R2 ;  /* 0x0000000400023825 */ /* 0x008fe800078e0202 */
[----:B------:R-:W-:Y:S01]  /*6600*/  HFMA2 R0, -RZ, RZ, 0, 5.9604644775390625e-08 ;  /* 0x00000001ff007431 */ /* 0x000fe200000001ff */
[----:B-1---5:R1:W5:Y:S04]  /*6610*/  @P3 LDG.E R41, desc[UR4][R2.64] ;  /* 0x0000000402293981 */ /* 0x022368000c1e1900 */
[----:B------:R-:W-:Y:S01]  /*6620*/  @!P3 PRMT R90, R0, 0x7610, R90 ;  /* 0x00007610005ab816 */ /* 0x000fe2000000005a */
[----:B-1----:R-:W3:Y:S06]  /*6630*/  @!P3 LDC R41, c[0x0][0x880] ;  /* 0x00022000ff29bb82 */ /* 0x002eec0000000800 */
.L_x_112:
[----:B------:R-:W-:Y:S05]  /*6640*/  @!P5 BRA `(.L_x_113) ;  /* 0x000000000024d947 */ /* 0x000fea0003800000 */
[----:B------:R-:W-:Y:S01]  /*6650*/  ISETP.NE.U32.AND P3, PT, R80, RZ, PT ;  /* 0x000000ff5000720c */ /* 0x000fe20003f65070 */
[----:B------:R-:W1:Y:S03]  /*6660*/  LDCU.64 UR4, c[0x0][0x358] ;  /* 0x00006b00ff0477ac */ /* 0x000e660008000a00 */
[----:B------:R-:W-:Y:S11]  /*6670*/  ISETP.NE.AND.EX P3, PT, R81, RZ, PT, P3 ;  /* 0x000000ff5100720c */ /* 0x000ff60003f65330 */
[----:B------:R-:W-:Y:S02]  /*6680*/  @!UPT UIADD3 URZ, UPT, UPT, URZ, URZ, URZ ;  /* 0x000000fffffff290 */ /* 0x000fe4000fffe0ff */
[----:B------:R-:W4:Y:S01]  /*6690*/  @P3 LDC.64 R2, c[0x0][0x8a8] ;  /* 0x00022a00ff023b82 */ /* 0x000f220000000a00 */
[----:B--2---:R-:W-:Y:S04]  /*66a0*/  @P3 IMAD R0, R82, UR36, RZ ;  /* 0x0000002452003c24 */ /* 0x004fe8000f8e02ff */
[----:B----4-:R-:W-:Y:S05]  /*66b0*/  @P3 IMAD.WIDE R2, R0, 0x4, R2 ;  /* 0x0000000400023825 */ /* 0x010fea00078e0202 */
[----:B-1---5:R1:W5:Y:S02]  /*66c0*/  @P3 LDG.E R38, desc[UR4][R2.64] ;  /* 0x0000000402263981 */ /* 0x022364000c1e1900 */
[----:B-1----:R-:W4:Y:S02]  /*66d0*/  @!P3 LDC R38, c[0x0][0x8a0] ;  /* 0x00022800ff26bb82 */ /* 0x002f240000000800 */
.L_x_113:
[----:B---3-5:R-:W-:Y:S01]  /*66e0*/  FSETP.NEU.AND P3, PT, R41, RZ, PT ;  /* 0x000000ff2900720b */ /* 0x028fe20003f6d000 */
[----:B------:R-:W-:Y:S01]  /*66f0*/  BSSY B1, `(.L_x_114) ;  /* 0x0000040000017945 */ /* 0x000fe20003800000 */
[----:B------:R-:W-:Y:S01]  /*6700*/  SEL R7, RZ, 0xffffffff, P2 ;  /* 0xffffffffff077807 */ /* 0x000fe20001000000 */
[----:B------:R-:W-:Y:S01]  /*6710*/  IMAD.MOV.U32 R71, RZ, RZ, 0x1 ;  /* 0x00000001ff477424 */ /* 0x000fe200078e00ff */
[----:B--2---:R-:W-:Y:S01]  /*6720*/  @!P1 SEL R0, RZ, 0xffffffff, P3 ;  /* 0xffffffffff009807 */ /* 0x004fe20001800000 */
[----:B------:R-:W-:Y:S01]  /*6730*/  IMAD R39, R36, 0x40, R37 ;  /* 0x0000004024277824 */ /* 0x000fe200078e0225 */
[----:B------:R-:W-:Y:S02]  /*6740*/  LOP3.LUT P2, RZ, R90, 0xff, RZ, 0xc0, !PT ;  /* 0x000000ff5aff7812 */ /* 0x000fe4000784c0ff */
[----:B------:R-:W-:Y:S02]  /*6750*/  CS2R R78, SRZ ;  /* 0x00000000004e7805 */ /* 0x000fe4000001ff00 */
[----:B------:R-:W-:Y:S02]  /*6760*/  LEA R3, R95, UR44, 0x3 ;  /* 0x0000002c5f037c11 */ /* 0x000fe4000f8e18ff */
[----:B------:R-:W-:Y:S02]  /*6770*/  CS2R R76, SRZ ;  /* 0x00000000004c7805 */ /* 0x000fe4000001ff00 */
[----:B------:R-:W-:Y:S02]  /*6780*/  @P0 SEL R0, R7, R0, !P2 ;  /* 0x0000000007000207 */ /* 0x000fe40005000000 */
[----:B------:R-:W-:Y:S02]  /*6790*/  CS2R R74, SRZ ;  /* 0x00000000004a7805 */ /* 0x000fe4000001ff00 */
[----:B------:R-:W-:Y:S02]  /*67a0*/  LEA R92, R36, UR44, 0x3 ;  /* 0x0000002c245c7c11 */ /* 0x000fe4000f8e18ff */
[----:B------:R-:W-:Y:S02]  /*67b0*/  CS2R R72, SRZ ;  /* 0x0000000000487805 */ /* 0x000fe4000001ff00 */
[----:B------:R-:W-:Y:S02]  /*67c0*/  @!P1 LOP3.LUT R0, R0, 0x1, RZ, 0xc0, !PT ;  /* 0x0000000100009812 */ /* 0x000fe400078ec0ff */
[----:B------:R-:W-:Y:S02]  /*67d0*/  SHF.L.U32 R5, R97, 0x1f, RZ ;  /* 0x0000001f61057819 */ /* 0x000fe400000006ff */
[----:B------:R-:W-:Y:S02]  /*67e0*/  ISETP.NE.U32.OR P6, PT, R0, 0x1, P1 ;  /* 0x000000010000780c */ /* 0x000fe40000fc5470 */
[----:B------:R-:W-:Y:S02]  /*67f0*/  SEL R0, RZ, 0xffffffff, P3 ;  /* 0xffffffffff007807 */ /* 0x000fe40001800000 */
[----:B------:R-:W-:Y:S02]  /*6800*/  P2R R100, PR, RZ, 0x40 ;  /* 0x00000040ff647803 */ /* 0x000fe40000000000 */
[----:B------:R-:W-:Y:S04]  /*6810*/  @P4 SEL R0, R7, R0, !P2 ;  /* 0x0000000007004207 */ /* 0x000fe80005000000 */
[----:B------:R-:W-:Y:S03]  /*6820*/  LOP3.LUT R0, R0, 0x1, RZ, 0xc0, !PT ;  /* 0x0000000100007812 */ /* 0x000fe600078ec0ff */
[----:B------:R-:W-:Y:S02]  /*6830*/  @P6 SHF.L.U32 R2, R94, 0x1f, RZ ;  /* 0x0000001f5e026819 */ /* 0x000fe400000006ff */
[----:B------:R-:W-:Y:S02]  /*6840*/  ISETP.NE.U32.AND P5, PT, R0, 0x1, PT ;  /* 0x000000010000780c */ /* 0x000fe40003fa5070 */
[----:B------:R-:W1:Y:S02]  /*6850*/  @P6 SYNCS.PHASECHK.TRANS64.TRYWAIT P1, [R3+URZ+0xd0], R2 ;  /* 0x0000d002030065a7 */ /* 0x000e6400080211ff */
[----:B------:R-:W-:Y:S01]  /*6860*/  P2R R105, PR, RZ, 0x20 ;  /* 0x00000020ff697803 */ /* 0x000fe20000000000 */
[----:B------:R2:W3:Y:S01]  /*6870*/  SYNCS.PHASECHK.TRANS64.TRYWAIT P0, [R92+URZ+0x120], R5 ;  /* 0x000120055c0075a7 */ /* 0x0004e200080011ff */
[----:B-1----:R-:W-:Y:S01]  /*6880*/  @P6 SEL R71, RZ, 0x1, !P1 ;  /* 0x00000001ff476807 */ /* 0x002fe20004800000 */
[----:B--2---:R-:W-:Y:S06]  /*6890*/  @!P6 BRA `(.L_x_115) ;  /* 0x000000000094e947 */ /* 0x004fec0003800000 */
[----:B------:R-:W-:Y:S01]  /*68a0*/  @P5 IMAD R4, R95, 0x1000, R88 ;  /* 0x000010005f045824 */ /* 0x000fe200078e0258 */
[----:B------:R-:W-:Y:S01]  /*68b0*/  LOP3.LUT P6, RZ, R89, 0x80, RZ, 0xc0, !PT ;  /* 0x0000008059ff7812 */ /* 0x000fe200078cc0ff */
[----:B------:R-:W-:Y:S01]  /*68c0*/  BSSY B0, `(.L_x_116) ;  /* 0x0000010000007945 */ /* 0x000fe20003800000 */
[----:B------:R-:W-:Y:S01]  /*68d0*/  ISETP.NE.AND P2, PT, R71, RZ, PT ;  /* 0x000000ff4700720c */ /* 0x000fe20003f45270 */
[----:B------:R-:W-:Y:S01]  /*68e0*/  @P5 VIADD R2, R4, UR44 ;  /* 0x0000002c04025c36 */ /* 0x000fe20008000000 */
[----:B------:R-:W-:Y:S02]  /*68f0*/  PLOP3.LUT P1, PT, PT, PT, PT, 0x8, 0x80 ;  /* 0x000000000080781c */ /* 0x000fe40003f2e170 */
[----:B------:R-:W-:Y:S02]  /*6900*/  CS2R R74, SRZ ;  /* 0x00000000004a7805 */ /* 0x000fe4000001ff00 */
[----:B------:R-:W-:Y:S01]  /*6910*/  @P5 PLOP3.LUT P1, PT, P6, PT, PT, 0x80, 0x8 ;  /* 0x000000000008581c */ /* 0x000fe2000372f070 */
[C---:B------:R-:W-:Y:S01]  /*6920*/  @P5 VIADD R0, R2.reuse, 0x200 ;  /* 0x0000020002005836 */ /* 0x040fe20000000000 */
[----:B------:R-:W-:Y:S01]  /*6930*/  CS2R R72, SRZ ;  /* 0x0000000000487805 */ /* 0x000fe2000001ff00 */
[----:B------:R-:W-:Y:S01]  /*6940*/  @P5 VIADD R2, R2, 0x210 ;  /* 0x0000021002025836 */ /* 0x000fe20000000000 */
[----:B------:R-:W-:Y:S02]  /*6950*/  CS2R R78, SRZ ;  /* 0x00000000004e7805 */ /* 0x000fe4000001ff00 */
[----:B------:R-:W-:Y:S07]  /*6960*/  CS2R R76, SRZ ;  /* 0x00000000004c7805 */ /* 0x000fee000001ff00 */
[----:B------:R-:W-:Y:S01]  /*6970*/  @P1 VIADD R2, R0, 0xfffffff0 ;  /* 0xfffffff000021836 */ /* 0x000fe20000000000 */
[----:B------:R-:W-:Y:S06]  /*6980*/  @P2 BRA `(.L_x_117) ;  /* 0x00000000000c2947 */ /* 0x000fec0003800000 */
[----:B------:R-:W-:Y:S04]  /*6990*/  SHF.L.U32 R0, R94, 0x1f, RZ ;  /* 0x0000001f5e007819 */ /* 0x000fe800000006ff */
[----:B------:R-:W1:Y:S02]  /*69a0*/  SYNCS.PHASECHK.TRANS64.TRYWAIT P1, [R3+URZ+0xd0], R0 ;  /* 0x0000d000030075a7 */ /* 0x000e6400080211ff */
[----:B-1----:R-:W-:Y:S05]  /*69b0*/  @!P1 BRA `(.L_x_118) ;  /* 0x0000002800409947 */ /* 0x002fea0003800000 */
.L_x_117:
[----:B------:R-:W-:Y:S05]  /*69c0*/  BSYNC B0 ;  /* 0x0000000000007941 */ /* 0x000fea0003800000 */
.L_x_116:
[----:B------:R-:W-:Y:S01]  /*69d0*/  ISETP.NE.AND P1, PT, R105, RZ, PT ;  /* 0x000000ff6900720c */ /* 0x000fe20003f25270 */
[----:B-1----:R-:W-:Y:S02]  /*69e0*/  VIADD R3, R3, 0xe0 ;  /* 0x000000e003037836 */ /* 0x002fe40000000000 */
[----:B------:R-:W-:Y:S02]  /*69f0*/  IMAD.U32 R0, RZ, RZ, UR46 ;  /* 0x0000002eff007e24 */ /* 0x000fe4000f8e00ff */
[----:B------:R-:W-:Y:S03]  /*6a00*/  VIADD R95, R95, 0x1 ;  /* 0x000000015f5f7836 */ /* 0x000fe60000000000 */
[----:B------:R-:W-:Y:S05]  /*6a10*/  PRMT R0, R0, 0x654, R3 ;  /* 0x0000065400007816 */ /* 0x000fea0000000003 */
[----:B------:R1:W2:Y:S04]  /*6a20*/  @P1 LDS.128 R72, [R4+UR44+0x200] ;  /* 0x0002002c04481984 */ /* 0x0002a80008000c00 */
[----:B------:R1:W1:Y:S01]  /*6a30*/  @P1 LDS.128 R76, [R2] ;  /* 0x00000000024c1984 */ /* 0x0002620000000c00 */
[C---:B------:R-:W-:Y:S01]  /*6a40*/  ISETP.NE.AND P1, PT, R95.reuse, 0x2, PT ;  /* 0x000000025f00780c */ /* 0x040fe20003f25270 */
[----:B------:R-:W-:Y:S01]  /*6a50*/  @!PT LDS RZ, [RZ] ;  /* 0x00000000fffff984 */ /* 0x000fe20000000800 */
[----:B------:R-:W-:Y:S01]  /*6a60*/  @!PT LDS RZ, [RZ] ;  /* 0x00000000fffff984 */ /* 0x000fe20000000800 */
[----:B------:R-:W-:Y:S01]  /*6a70*/  @!PT LDS RZ, [RZ] ;  /* 0x00000000fffff984 */ /* 0x000fe20000000800 */
[----:B------:R-:W-:Y:S01]  /*6a80*/  @!PT LDS RZ, [RZ] ;  /* 0x00000000fffff984 */ /* 0x000fe20000000800 */
[----:B------:R5:W-:Y:S06]  /*6a90*/  MEMBAR.ALL.CTA ;  /* 0x0000000000007992 */ /* 0x000bec0000008000 */
[----:B-----5:R-:W5:Y:S01]  /*6aa0*/  FENCE.VIEW.ASYNC.S ;  /* 0x00000000000073c6 */ /* 0x020f620000000000 */
[----:B------:R-:W-:Y:S02]  /*6ab0*/  SEL R3, RZ, 0x1, P1 ;  /* 0x00000001ff037807 */ /* 0x000fe40000800000 */
[----:B------:R-:W-:Y:S02]  /*6ac0*/  SEL R95, R95, RZ, P1 ;  /* 0x000000ff5f5f7207 */ /* 0x000fe40000800000 */
[----:B------:R-:W-:Y:S01]  /*6ad0*/  LOP3.LUT R94, R94, R3, RZ, 0x3c, !PT ;  /* 0x000000035e5e7212 */ /* 0x000fe200078e3cff */
[----:B-----5:R1:W-:Y:S06]  /*6ae0*/  SYNCS.ARRIVE.TRANS64.RED.A1T0 RZ, [R0+URZ], RZ ;  /* 0x000000ff00ff79a7 */ /* 0x0203ec00081004ff */
.L_x_115:
[----:B------:R-:W-:Y:S05]  /*6af0*/  BSYNC B1 ;  /* 0x0000000000017941 */ /* 0x000fea0003800000 */
.L_x_114:
[----:B-1----:R-:W-:Y:S04]  /*6b00*/  SHF.R.U32.HI R0, RZ, 0x15, R39 ;  /* 0x00000015ff007819 */ /* 0x002fe80000011627 */
[----:B------:R-:W-:Y:S01]  /*6b10*/  LOP3.LUT P1, RZ, R0, 0x3, R91, 0x48, !PT ;  /* 0x0000000300ff7812 */ /* 0x000fe2000782485b */
[----:B------:R-:W-:Y:S01]  /*6b20*/  @!UPT UIADD3 URZ, UPT, UPT, URZ, URZ, URZ ;  /* 0x000000fffffff290 */ /* 0x000fe2000fffe0ff */
[----:B---3--:R-:W-:Y:S11]  /*6b30*/  @P0 BRA `(.L_x_119) ;  /* 0x0000000000080947 */ /* 0x008ff60003800000 */
[----:B------:R-:W1:Y:S02]  /*6b40*/  SYNCS.PHASECHK.TRANS64.TRYWAIT P0, [R92+URZ+0x120], R5 ;  /* 0x000120055c0075a7 */ /* 0x000e6400080011ff */
[----:B-1----:R-:W-:Y:S05]  /*6b50*/  @!P0 BRA `(.L_x_120) ;  /* 0x0000002400ec8947 */ /* 0x002fea0003800000 */
.L_x_119:
[----:B------:R-:W-:Y:S05]  /*6b60*/  @!P1 BRA `(.L_x_121) ;  /* 0x0000000000409947 */ /* 0x000fea0003800000 */
[----:B------:R-:W1:Y:S01]  /*6b70*/  LDCU.64 UR8, c[0x4][0x70] ;  /* 0x01000e00ff0877ac */ /* 0x000e620008000a00 */
[----:B------:R-:W-:Y:S01]  /*6b80*/  MOV R3, 0x0 ;  /* 0x0000000000037802 */ /* 0x000fe20000000f00 */
[----:B------:R-:W-:Y:S02]  /*6b90*/  HFMA2 R12, -RZ, RZ, 0, 5.9604644775390625e-08 ;  /* 0x00000001ff0c7431 */ /* 0x000fe400000001ff */
[----:B------:R-:W-:Y:S02]  /*6ba0*/  IMAD.MOV.U32 R8, RZ, RZ, 0x192 ;  /* 0x00000192ff087424 */ /* 0x000fe400078e00ff */
[----:B------:R-:W-:Y:S01]  /*6bb0*/  IMAD.MOV.U32 R13, RZ, RZ, RZ ;  /* 0x000000ffff0d7224 */ /* 0x000fe200078e00ff */
[----:B------:R-:W3:Y:S01]  /*6bc0*/  LDCU.64 UR6, c[0x4][0x78] ;  /* 0x01000f00ff0677ac */ /* 0x000ee20008000a00 */
[----:B------:R-:W2:Y:S01]  /*6bd0*/  LDC.64 R2, c[0x4][R3] ;  /* 0x0100000003027b82 */ /* 0x000ea20000000a00 */
[----:B------:R-:W5:Y:S01]  /*6be0*/  LDCU.64 UR4, c[0x4][0x10] ;  /* 0x01000200ff0477ac */ /* 0x000f620008000a00 */
[----:B-1----:R-:W-:Y:S01]  /*6bf0*/  MOV R5, UR9 ;  /* 0x0000000900057c02 */ /* 0x002fe20008000f00 */
[----:B------:R-:W-:Y:S01]  /*6c00*/  IMAD.U32 R4, RZ, RZ, UR8 ;  /* 0x00000008ff047e24 */ /* 0x000fe2000f8e00ff */
[----:B---3--:R-:W-:Y:S01]  /*6c10*/  MOV R7, UR7 ;  /* 0x0000000700077c02 */ /* 0x008fe20008000f00 */
[----:B------:R-:W-:Y:S01]  /*6c20*/  IMAD.U32 R6, RZ, RZ, UR6 ;  /* 0x00000006ff067e24 */ /* 0x000fe2000f8e00ff */
[----:B-----5:R-:W-:Y:S01]  /*6c30*/  MOV R11, UR5 ;  /* 0x00000005000b7c02 */ /* 0x020fe20008000f00 */
[----:B------:R-:W-:Y:S02]  /*6c40*/  IMAD.U32 R10, RZ, RZ, UR4 ;  /* 0x00000004ff0a7e24 */ /* 0x000fe4000f8e00ff */
[----:B------:R-:W-:Y:S07]  /*6c50*/  LEPC R20, `(.L_x_121) ;  /* 0x000000001014794e */ /* 0x000fee0000000000 */
[----:B--2-4-:R-:W-:Y:S05]  /*6c60*/  CALL.ABS.NOINC R2 ;  /* 0x0000000002007343 */ /* 0x014fea0003c00000 */
.L_x_121:
[-C--:B--2---:R-:W-:Y:S01]  /*6c70*/  F2FP.F16.E4M3.UNPACK_B R42, R72.reuse ;  /* 0x00000048ff2a723e */ /* 0x084fe200020006ff */
[----:B------:R-:W-:Y:S05]  /*6c80*/  WARPSYNC.ALL ;  /* 0x0000000000007948 */ /* 0x000fea0003800000 */
[----:B------:R-:W-:Y:S01]  /*6c90*/  R2UR UR4, R39 ;  /* 0x00000000270472ca */ /* 0x000fe200000e0000 */
[--C-:B------:R-:W-:Y:S01]  /*6ca0*/  HADD2.F32 R40, -RZ, R42.reuse.H0_H0 ;  /* 0x2000002aff287230 */ /* 0x100fe20000004100 */
[----:B------:R-:W-:Y:S01]  /*6cb0*/  F2FP.F16.E4M3.UNPACK_B R43, R72.H1 ;  /* 0x00000048ff2b723e */ /* 0x000fe200030006ff */
[----:B------:R-:W-:Y:S01]  /*6cc0*/  HADD2.F32 R42, -RZ, R42.H1_H1 ;  /* 0x3000002aff2a7230 */ /* 0x000fe20000004100 */
[-C--:B------:R-:W-:Y:S01]  /*6cd0*/  F2FP.F16.E4M3.UNPACK_B R45, R73.reuse ;  /* 0x00000049ff2d723e */ /* 0x080fe200020006ff */
[----:B------:R-:W-:Y:S01]  /*6ce0*/  BSSY.RECONVERGENT B0, `(.L_x_122) ;  /* 0x000009f000007945 */ /* 0x000fe20003800200 */
[----:B------:R-:W-:Y:S01]  /*6cf0*/  F2FP.F16.E4M3.UNPACK_B R47, R73.H1 ;  /* 0x00000049ff2f723e */ /* 0x000fe200030006ff */
[--C-:B------:R-:W-:Y:S01]  /*6d00*/  HADD2.F32 R44, -RZ, R43.reuse.H0_H0 ;  /* 0x2000002bff2c7230 */ /* 0x100fe20000004100 */
[-C--:B------:R-:W-:Y:S01]  /*6d10*/  F2FP.F16.E4M3.UNPACK_B R49, R74.reuse ;  /* 0x0000004aff31723e */ /* 0x080fe200020006ff */
[----:B------:R-:W-:Y:S01]  /*6d20*/  HADD2.F32 R46, -RZ, R43.H1_H1 ;  /* 0x3000002bff2e7230 */ /* 0x000fe20000004100 */
[----:B------:R-:W-:Y:S01]  /*6d30*/  F2FP.F16.E4M3.UNPACK_B R51, R74.H1 ;  /* 0x0000004aff33723e */ /* 0x000fe200030006ff */
[--C-:B------:R-:W-:Y:S01]  /*6d40*/  HADD2.F32 R43, -RZ, R45.reuse.H0_H0 ;  /* 0x2000002dff2b7230 */ /* 0x100fe20000004100 */
[-C--:B------:R-:W-:Y:S01]  /*6d50*/  F2FP.F16.E4M3.UNPACK_B R53, R75.reuse ;  /* 0x0000004bff35723e */ /* 0x080fe200020006ff */
[----:B-1----:R-:W4:Y:S01]  /*6d60*/  LDTM.x32 R4, tmem[UR4] ;  /* 0x00000004000479ee */ /* 0x002f2200082c0000 */
[----:B------:R-:W-:Y:S01]  /*6d70*/  F2FP.F16.E4M3.UNPACK_B R55, R75.H1 ;  /* 0x0000004bff37723e */ /* 0x000fe200030006ff */
[----:B------:R-:W-:Y:S01]  /*6d80*/  HADD2.F32 R48, -RZ, R45.H1_H1 ;  /* 0x3000002dff307230 */ /* 0x000fe20000004100 */
[-C--:B------:R-:W-:Y:S01]  /*6d90*/  F2FP.F16.E4M3.UNPACK_B R57, R76.reuse ;  /* 0x0000004cff39723e */ /* 0x080fe200020006ff */
[----:B------:R-:W-:Y:S01]  /*6da0*/  HADD2.F32 R52, -RZ, R49.H1_H1 ;  /* 0x30000031ff347230 */ /* 0x000fe20000004100 */
[----:B------:R-:W-:Y:S01]  /*6db0*/  ISETP.NE.AND P6, PT, R100, RZ, PT ;  /* 0x000000ff6400720c */ /* 0x000fe20003fc5270 */
[----:B------:R-:W-:Y:S01]  /*6dc0*/  HADD2.F32 R56, -RZ, R53.H1_H1 ;  /* 0x30000035ff387230 */ /* 0x000fe20000004100 */
[----:B------:R-:W-:Y:S01]  /*6dd0*/  MOV R104, 0x10 ;  /* 0x0000001000687802 */ /* 0x000fe20000000f00 */
[----:B------:R-:W-:Y:S01]  /*6de0*/  HADD2.F32 R60, -RZ, R57.H1_H1 ;  /* 0x30000039ff3c7230 */ /* 0x000fe20000004100 */
[----:B------:R-:W-:Y:S01]  /*6df0*/  IADD3 R107, PT, PT, R88, UR44, RZ ;  /* 0x0000002c586b7c10 */ /* 0x000fe2000fffe0ff */
[--C-:B------:R-:W-:Y:S01]  /*6e00*/  HADD2.F32 R45, -RZ, R47.reuse.H0_H0 ;  /* 0x2000002fff2d7230 */ /* 0x100fe20000004100 */
[----:B------:R-:W-:Y:S01]  /*6e10*/  LOP3.LUT P5, RZ, R89, 0x80, RZ, 0xc0, !PT ;  /* 0x0000008059ff7812 */ /* 0x000fe200078ac0ff */
[----:B------:R-:W-:Y:S01]  /*6e20*/  HADD2.F32 R50, -RZ, R47.H1_H1 ;  /* 0x3000002fff327230 */ /* 0x000fe20000004100 */
[----:B------:R-:W-:Y:S01]  /*6e30*/  F2FP.F16.E4M3.UNPACK_B R59, R76.H1 ;  /* 0x0000004cff3b723e */ /* 0x000fe200030006ff */
[----:B------:R-:W-:Y:S01]  /*6e40*/  HADD2.F32 R47, -RZ, R49.H0_H0 ;  /* 0x20000031ff2f7230 */ /* 0x000fe20000004100 */
[----:B------:R-:W-:Y:S01]  /*6e50*/  SEL R106, R104, 0xfffffff0, !P5 ;  /* 0xfffffff0686a7807 */ /* 0x000fe20006800000 */
[--C-:B------:R-:W-:Y:S01]  /*6e60*/  HADD2.F32 R49, -RZ, R51.reuse.H0_H0 ;  /* 0x20000033ff317230 */ /* 0x100fe20000004100 */
[-C--:B------:R-:W-:Y:S01]  /*6e70*/  F2FP.F16.E4M3.UNPACK_B R61, R77.reuse ;  /* 0x0000004dff3d723e */ /* 0x080fe200020006ff */
[----:B------:R-:W-:Y:S01]  /*6e80*/  HADD2.F32 R54, -RZ, R51.H1_H1 ;  /* 0x30000033ff367230 */ /* 0x000fe20000004100 */
[----:B------:R-:W-:Y:S01]  /*6e90*/  IADD3 R104, PT, PT, R107, R106, RZ ;  /* 0x0000006a6b687210 */ /* 0x000fe20007ffe0ff */
[----:B------:R-:W-:Y:S01]  /*6ea0*/  HADD2.F32 R51, -RZ, R53.H0_H0 ;  /* 0x20000035ff337230 */ /* 0x000fe20000004100 */
[----:B------:R-:W-:Y:S01]  /*6eb0*/  F2FP.F16.E4M3.UNPACK_B R63, R77.H1 ;  /* 0x0000004dff3f723e */ /* 0x000fe200030006ff */
[----:B------:R-:W-:Y:S01]  /*6ec0*/  HADD2.F32 R64, -RZ, R61.H1_H1 ;  /* 0x3000003dff407230 */ /* 0x000fe20000004100 */
[----:B------:R-:W-:Y:S01]  /*6ed0*/  F2FP.F16.E4M3.UNPACK_B R65, R78 ;  /* 0x0000004eff41723e */ /* 0x000fe200020006ff */
[C---:B----4-:R-:W-:Y:S01]  /*6ee0*/  FMUL R0, R38.reuse, R4 ;  /* 0x0000000426007220 */ /* 0x050fe20000400000 */
[C---:B------:R-:W-:Y:S01]  /*6ef0*/  FMUL R2, R38.reuse, R5 ;  /* 0x0000000526027220 */ /* 0x040fe20000400000 */
[C---:B------:R-:W-:Y:S01]  /*6f00*/  FMUL R4, R38.reuse, R8 ;  /* 0x0000000826047220 */ /* 0x040fe20000400000 */
[C---:B------:R-:W-:Y:S01]  /*6f10*/  FMUL R5, R38.reuse, R9 ;  /* 0x0000000926057220 */ /* 0x040fe20000400000 */
[C---:B------:R-:W-:Y:S01]  /*6f20*/  FFMA R0, R41.reuse, R40, R0 ;  /* 0x0000002829007223 */ /* 0x040fe20000000000 */
[C---:B------:R-:W-:Y:S01]  /*6f30*/  FFMA R2, R41.reuse, R42, R2 ;  /* 0x0000002a29027223 */ /* 0x040fe20000000002 */
[C---:B------:R-:W-:Y:S01]  /*6f40*/  FMUL R8, R38.reuse, R12 ;  /* 0x0000000c26087220 */ /* 0x040fe20000400000 */
[C---:B------:R-:W-:Y:S01]  /*6f50*/  FMUL R9, R38.reuse, R13 ;  /* 0x0000000d26097220 */ /* 0x040fe20000400000 */
[C---:B------:R-:W-:Y:S01]  /*6f60*/  FMUL R12, R38.reuse, R16 ;  /* 0x00000010260c7220 */ /* 0x040fe20000400000 */
[C---:B------:R-:W-:Y:S01]  /*6f70*/  FMUL R13, R38.reuse, R17 ;  /* 0x00000011260d7220 */ /* 0x040fe20000400000 */
[C---:B------:R-:W-:Y:S01]  /*6f80*/  FMUL R16, R38.reuse, R20 ;  /* 0x0000001426107220 */ /* 0x040fe20000400000 */
[C---:B------:R-:W-:Y:S01]  /*6f90*/  FMUL R17, R38.reuse, R21 ;  /* 0x0000001526117220 */ /* 0x040fe20000400000 */
[C---:B------:R-:W-:Y:S01]  /*6fa0*/  FMUL R20, R38.reuse, R24 ;  /* 0x0000001826147220 */ /* 0x040fe20000400000 */
[C---:B------:R-:W-:Y:S01]  /*6fb0*/  FMUL R21, R38.reuse, R25 ;  /* 0x0000001926157220 */ /* 0x040fe20000400000 */
[----:B------:R-:W-:Y:S02]  /*6fc0*/  HADD2.F32 R68, -RZ, R65.H1_H1 ;  /* 0x30000041ff447230 */ /* 0x000fe40000004100 */
[C---:B------:R-:W-:Y:S01]  /*6fd0*/  FMUL R24, R38.reuse, R28 ;  /* 0x0000001c26187220 */ /* 0x040fe20000400000 */
[C---:B------:R-:W-:Y:S01]  /*6fe0*/  FMUL R25, R38.reuse, R29 ;  /* 0x0000001d26197220 */ /* 0x040fe20000400000 */
[C---:B------:R-:W-:Y:S01]  /*6ff0*/  FMUL R28, R38.reuse, R32 ;  /* 0x00000020261c7220 */ /* 0x040fe20000400000 */
[C---:B------:R-:W-:Y:S01]  /*7000*/  FMUL R29, R38.reuse, R33 ;  /* 0x00000021261d7220 */ /* 0x040fe20000400000 */
[C---:B------:R-:W-:Y:S01]  /*7010*/  FMUL R3, R38.reuse, R6 ;  /* 0x0000000626037220 */ /* 0x040fe20000400000 */
[C---:B------:R-:W-:Y:S01]  /*7020*/  FMUL R7, R38.reuse, R7 ;  /* 0x0000000726077220 */ /* 0x040fe20000400000 */
[C---:B------:R-:W-:Y:S01]  /*7030*/  FMUL R6, R38.reuse, R10 ;  /* 0x0000000a26067220 */ /* 0x040fe20000400000 */
[----:B------:R-:W-:Y:S01]  /*7040*/  F2FP.F16.E4M3.UNPACK_B R67, R78.H1 ;  /* 0x0000004eff43723e */ /* 0x000fe200030006ff */
[C---:B------:R-:W-:Y:S01]  /*7050*/  FFMA R3, R41.reuse, R44, R3 ;  /* 0x0000002c29037223 */ /* 0x040fe20000000003 */
[C---:B------:R-:W-:Y:S01]  /*7060*/  FFMA R7, R41.reuse, R46, R7 ;  /* 0x0000002e29077223 */ /* 0x040fe20000000007 */
[----:B------:R-:W-:Y:S01]  /*7070*/  F2FP.F16.E4M3.UNPACK_B R40, R79 ;  /* 0x0000004fff28723e */ /* 0x000fe200020006ff */
[C---:B------:R-:W-:Y:S01]  /*7080*/  FFMA R4, R41.reuse, R43, R4 ;  /* 0x0000002b29047223 */ /* 0x040fe20000000004 */
[C---:B------:R-:W-:Y:S01]  /*7090*/  FFMA R5, R41.reuse, R48, R5 ;  /* 0x0000003029057223 */ /* 0x040fe20000000005 */
[----:B------:R-:W-:Y:S01]  /*70a0*/  F2FP.F16.E4M3.UNPACK_B R42, R79.H1 ;  /* 0x0000004fff2a723e */ /* 0x000fe200030006ff */
[----:B------:R-:W-:Y:S01]  /*70b0*/  FFMA R6, R41, R45, R6 ;  /* 0x0000002d29067223 */ /* 0x000fe20000000006 */
[----:B------:R-:W-:Y:S01]  /*70c0*/  F2FP.SATFINITE.E4M3.F32.PACK_AB_MERGE_C R101, R7, R3, RZ ;  /* 0x000000030765723e */ /* 0x000fe200048070ff */
[C---:B------:R-:W-:Y:S01]  /*70d0*/  FMUL R11, R38.reuse, R11 ;  /* 0x0000000b260b7220 */ /* 0x040fe20000400000 */
[C---:B------:R-:W-:Y:S01]  /*70e0*/  FMUL R10, R38.reuse, R14 ;  /* 0x0000000e260a7220 */ /* 0x040fe20000400000 */
[----:B------:R-:W-:Y:S01]  /*70f0*/  FMUL R15, R38, R15 ;  /* 0x0000000f260f7220 */ /* 0x000fe20000400000 */
[----:B------:R-:W-:Y:S01]  /*7100*/  F2FP.SATFINITE.E4M3.F32.PACK_AB_MERGE_C R100, R2, R0, R101 ;  /* 0x000000000264723e */ /* 0x000fe20004807065 */
[C---:B------:R-:W-:Y:S01]  /*7110*/  FFMA R11, R41.reuse, R50, R11 ;  /* 0x00000032290b7223 */ /* 0x040fe2000000000b */
[----:B------:R-:W-:Y:S01]  /*7120*/  FFMA R8, R41, R47, R8 ;  /* 0x0000002f29087223 */ /* 0x000fe20000000008 */
[----:B------:R-:W-:Y:S01]  /*7130*/  ISETP.NE.AND P0, PT, R99, RZ, PT ;  /* 0x000000ff6300720c */ /* 0x000fe20003f05270 */
[----:B------:R-:W-:Y:S01]  /*7140*/  FFMA R9, R41, R52, R9 ;  /* 0x0000003429097223 */ /* 0x000fe20000000009 */
[--C-:B------:R-:W-:Y:S01]  /*7150*/  HADD2.F32 R53, -RZ, R55.reuse.H0_H0 ;  /* 0x20000037ff357230 */ /* 0x100fe20000004100 */
[----:B------:R-:W-:Y:S01]  /*7160*/  F2FP.SATFINITE.E4M3.F32.PACK_AB_MERGE_C R101, R11, R6, RZ ;  /* 0x000000060b65723e */ /* 0x000fe200048070ff */
[C---:B------:R-:W-:Y:S01]  /*7170*/  FFMA R10, R41.reuse, R49, R10 ;  /* 0x00000031290a7223 */ /* 0x040fe2000000000a */
[C---:B------:R-:W-:Y:S01]  /*7180*/  FFMA R15, R41.reuse, R54, R15 ;  /* 0x00000036290f7223 */ /* 0x040fe2000000000f */
[----:B------:R-:W-:Y:S01]  /*7190*/  FFMA R12, R41, R51, R12 ;  /* 0x00000033290c7223 */ /* 0x000fe2000000000c */
[----:B------:R-:W-:Y:S01]  /*71a0*/  F2FP.SATFINITE.E4M3.F32.PACK_AB_MERGE_C R101, R5, R4, R101 ;  /* 0x000000040565723e */ /* 0x000fe20004807065 */
[----:B------:R-:W-:Y:S01]  /*71b0*/  FFMA R13, R41, R56, R13 ;  /* 0x00000038290d7223 */ /* 0x000fe2000000000d */
[----:B------:R-:W-:Y:S01]  /*71c0*/  HADD2.F32 R58, -RZ, R55.H1_H1 ;  /* 0x30000037ff3a7230 */ /* 0x000fe20000004100 */
[----:B------:R-:W-:Y:S01]  /*71d0*/  F2FP.SATFINITE.E4M3.F32.PACK_AB_MERGE_C R102, R15, R10, RZ ;  /* 0x0000000a0f66723e */ /* 0x000fe200048070ff */
[----:B------:R-:W-:Y:S02]  /*71e0*/  HADD2.F32 R55, -RZ, R57.H0_H0 ;  /* 0x20000039ff377230 */ /* 0x000fe40000004100 */
[C---:B------:R-:W-:Y:S01]  /*71f0*/  FMUL R14, R38.reuse, R18 ;  /* 0x00000012260e7220 */ /* 0x040fe20000400000 */
[C---:B------:R-:W-:Y:S01]  /*7200*/  FMUL R19, R38.reuse, R19 ;  /* 0x0000001326137220 */ /* 0x040fe20000400000 */
[--C-:B------:R-:W-:Y:S02]  /*7210*/  HADD2.F32 R57, -RZ, R59.reuse.H0_H0 ;  /* 0x2000003bff397230 */ /* 0x100fe40000004100 */
[C---:B------:R-:W-:Y:S01]  /*7220*/  FMUL R18, R38.reuse, R22 ;  /* 0x0000001626127220 */ /* 0x040fe20000400000 */
[C---:B------:R-:W-:Y:S01]  /*7230*/  FFMA R14, R41.reuse, R53, R14 ;  /* 0x00000035290e7223 */ /* 0x040fe2000000000e */
[----:B------:R-:W-:Y:S02]  /*7240*/  HADD2.F32 R62, -RZ, R59.H1_H1 ;  /* 0x3000003bff3e7230 */ /* 0x000fe40000004100 */
[C---:B------:R-:W-:Y:S01]  /*7250*/  FFMA R19, R41.reuse, R58, R19 ;  /* 0x0000003a29137223 */ /* 0x040fe20000000013 */
[----:B------:R-:W-:Y:S02]  /*7260*/  HADD2.F32 R59, -RZ, R61.H0_H0 ;  /* 0x2000003dff3b7230 */ /* 0x000fe40000004100 */
[C---:B------:R-:W-:Y:S01]  /*7270*/  FMUL R23, R38.reuse, R23 ;  /* 0x0000001726177220 */ /* 0x040fe20000400000 */
[C---:B------:R-:W-:Y:S01]  /*7280*/  FFMA R16, R41.reuse, R55, R16 ;  /* 0x0000003729107223 */ /* 0x040fe20000000010 */
[C---:B------:R-:W-:Y:S01]  /*7290*/  FFMA R17, R41.reuse, R60, R17 ;  /* 0x0000003c29117223 */ /* 0x040fe20000000011 */
[--C-:B------:R-:W-:Y:S02]  /*72a0*/  HADD2.F32 R61, -RZ, R63.reuse.H0_H0 ;  /* 0x2000003fff3d7230 */ /* 0x100fe40000004100 */
[C---:B------:R-:W-:Y:S01]  /*72b0*/  FFMA R18, R41.reuse, R57, R18 ;  /* 0x0000003929127223 */ /* 0x040fe20000000012 */
[----:B------:R-:W-:Y:S02]  /*72c0*/  HADD2.F32 R66, -RZ, R63.H1_H1 ;  /* 0x3000003fff427230 */ /* 0x000fe40000004100 */
[C---:B------:R-:W-:Y:S01]  /*72d0*/  FMUL R22, R38.reuse, R26 ;  /* 0x0000001a26167220 */ /* 0x040fe20000400000 */
[----:B------:R-:W-:Y:S02]  /*72e0*/  HADD2.F32 R63, -RZ, R65.H0_H0 ;  /* 0x20000041ff3f7230 */ /* 0x000fe40000004100 */
[C---:B------:R-:W-:Y:S01]  /*72f0*/  FFMA R23, R41.reuse, R62, R23 ;  /* 0x0000003e29177223 */ /* 0x040fe20000000017 */
[C---:B------:R-:W-:Y:S01]  /*7300*/  FMUL R27, R38.reuse, R27 ;  /* 0x0000001b261b7220 */ /* 0x040fe20000400000 */
[C---:B------:R-:W-:Y:S01]  /*7310*/  FFMA R20, R41.reuse, R59, R20 ;  /* 0x0000003b29147223 */ /* 0x040fe20000000014 */
[C---:B------:R-:W-:Y:S01]  /*7320*/  FFMA R21, R41.reuse, R64, R21 ;  /* 0x0000004029157223 */ /* 0x040fe20000000015 */
[--C-:B------:R-:W-:Y:S02]  /*7330*/  HADD2.F32 R65, -RZ, R67.reuse.H0_H0 ;  /* 0x20000043ff417230 */ /* 0x100fe40000004100 */
[C---:B------:R-:W-:Y:S01]  /*7340*/  FFMA R22, R41.reuse, R61, R22 ;  /* 0x0000003d29167223 */ /* 0x040fe20000000016 */
[----:B------:R-:W-:Y:S02]  /*7350*/  HADD2.F32 R70, -RZ, R67.H1_H1 ;  /* 0x30000043ff467230 */ /* 0x000fe40000004100 */
[C---:B------:R-:W-:Y:S01]  /*7360*/  FMUL R26, R38.reuse, R30 ;  /* 0x0000001e261a7220 */ /* 0x040fe20000400000 */
[--C-:B------:R-:W-:Y:S02]  /*7370*/  HADD2.F32 R67, -RZ, R40.reuse.H0_H0 ;  /* 0x20000028ff437230 */ /* 0x100fe40000004100 */
[C---:B------:R-:W-:Y:S01]  /*7380*/  FFMA R27, R41.reuse, R66, R27 ;  /* 0x00000042291b7223 */ /* 0x040fe2000000001b */
[C---:B------:R-:W-:Y:S01]  /*7390*/  FMUL R31, R38.reuse, R31 ;  /* 0x0000001f261f7220 */ /* 0x040fe20000400000 */
[C---:B------:R-:W-:Y:S01]  /*73a0*/  FFMA R24, R41.reuse, R63, R24 ;  /* 0x0000003f29187223 */ /* 0x040fe20000000018 */
[----:B------:R-:W-:Y:S02]  /*73b0*/  HADD2.F32 R40, -RZ, R40.H1_H1 ;  /* 0x30000028ff287230 */ /* 0x000fe40000004100 */
[C---:B------:R-:W-:Y:S01]  /*73c0*/  FFMA R25, R41.reuse, R68, R25 ;  /* 0x0000004429197223 */ /* 0x040fe20000000019 */
[--C-:B------:R-:W-:Y:S02]  /*73d0*/  HADD2.F32 R69, -RZ, R42.reuse.H0_H0 ;  /* 0x2000002aff457230 */ /* 0x100fe40000004100 */
[C---:B------:R-:W-:Y:S01]  /*73e0*/  FFMA R26, R41.reuse, R65, R26 ;  /* 0x00000041291a7223 */ /* 0x040fe2000000001a */
[----:B------:R-:W-:Y:S02]  /*73f0*/  HADD2.F32 R42, -RZ, R42.H1_H1 ;  /* 0x3000002aff2a7230 */ /* 0x000fe40000004100 */
[C---:B------:R-:W-:Y:S01]  /*7400*/  FMUL R30, R38.reuse, R34 ;  /* 0x00000022261e7220 */ /* 0x040fe20000400000 */
[----:B------:R-:W-:Y:S01]  /*7410*/  FFMA R31, R41, R70, R31 ;  /* 0x00000046291f7223 */ /* 0x000fe2000000001f */
[----:B------:R-:W-:Y:S01]  /*7420*/  FMUL R35, R38, R35 ;  /* 0x0000002326237220 */ /* 0x000fe20000400000 */
[----:B------:R-:W-:Y:S01]  /*7430*/  F2FP.SATFINITE.E4M3.F32.PACK_AB_MERGE_C R103, R19, R14, RZ ;  /* 0x0000000e1367723e */ /* 0x000fe200048070ff */
[C---:B------:R-:W-:Y:S01]  /*7440*/  FFMA R28, R41.reuse, R67, R28 ;  /* 0x00000043291c7223 */ /* 0x040fe2000000001c */
[C---:B------:R-:W-:Y:S01]  /*7450*/  FFMA R29, R41.reuse, R40, R29 ;  /* 0x00000028291d7223 */ /* 0x040fe2000000001d */
[C---:B------:R-:W-:Y:S01]  /*7460*/  FFMA R30, R41.reuse, R69, R30 ;  /* 0x00000045291e7223 */ /* 0x040fe2000000001e */
[----:B------:R-:W-:Y:S01]  /*7470*/  FFMA R35, R41, R42, R35 ;  /* 0x0000002a29237223 */ /* 0x000fe20000000023 */
[----:B------:R-:W-:Y:S02]  /*7480*/  F2FP.SATFINITE.E4M3.F32.PACK_AB_MERGE_C R102, R9, R8, R102 ;  /* 0x000000080966723e */ /* 0x000fe40004807066 */
[----:B------:R-:W-:Y:S02]  /*7490*/  F2FP.SATFINITE.E4M3.F32.PACK_AB_MERGE_C R103, R13, R12, R103 ;  /* 0x0000000c0d67723e */ /* 0x000fe40004807067 */
[----:B------:R-:W-:Y:S02]  /*74a0*/  F2FP.SATFINITE.E4M3.F32.PACK_AB_MERGE_C R108, R23, R18, RZ ;  /* 0x00000012176c723e */ /* 0x000fe400048070ff */
[----:B------:R-:W-:Y:S01]  /*74b0*/  F2FP.SATFINITE.E4M3.F32.PACK_AB_MERGE_C R109, R27, R22, RZ ;  /* 0x000000161b6d723e */ /* 0x000fe200048070ff */
[----:B------:R1:W-:Y:S01]  /*74c0*/  STS.128 [R88+UR44+0x2200], R100 ;  /* 0x0022006458007988 */ /* 0x0003e20008000c2c */
[----:B------:R-:W-:Y:S02]  /*74d0*/  F2FP.SATFINITE.E4M3.F32.PACK_AB_MERGE_C R112, R31, R26, RZ ;  /* 0x0000001a1f70723e */ /* 0x000fe400048070ff */
[----:B------:R-:W-:Y:S02]  /*74e0*/  F2FP.SATFINITE.E4M3.F32.PACK_AB_MERGE_C R113, R35, R30, RZ ;  /* 0x0000001e2371723e */ /* 0x000fe400048070ff */
[----:B------:R-:W-:Y:S02]  /*74f0*/  F2FP.SATFINITE.E4M3.F32.PACK_AB_MERGE_C R108, R17, R16, R108 ;  /* 0x00000010116c723e */ /* 0x000fe4000480706c */
[----:B------:R-:W-:Y:S02]  /*7500*/  F2FP.SATFINITE.E4M3.F32.PACK_AB_MERGE_C R109, R21, R20, R109 ;  /* 0x00000014156d723e */ /* 0x000fe4000480706d */
[----:B------:R-:W-:Y:S02]  /*7510*/  F2FP.SATFINITE.E4M3.F32.PACK_AB_MERGE_C R110, R25, R24, R112 ;  /* 0x00000018196e723e */ /* 0x000fe40004807070 */
[----:B------:R-:W-:Y:S02]  /*7520*/  F2FP.SATFINITE.E4M3.F32.PACK_AB_MERGE_C R111, R29, R28, R113 ;  /* 0x0000001c1d6f723e */ /* 0x000fe40004807071 */
[----:B------:R-:W-:Y:S02]  /*7530*/  LEA R107, R95, UR44, 0x3 ;  /* 0x0000002c5f6b7c11 */ /* 0x000fe4000f8e18ff */
[----:B------:R-:W-:Y:S01]  /*7540*/  @P6 SHF.L.U32 R112, R94, 0x1f, RZ ;  /* 0x0000001f5e706819 */ /* 0x000fe200000006ff */
[----:B------:R1:W-:Y:S01]  /*7550*/  STS.128 [R104+0x2200], R108 ;  /* 0x0022006c68007388 */ /* 0x0003e20000000c00 */
[----:B------:R-:W-:Y:S01]  /*7560*/  @!PT LDS RZ, [RZ] ;  /* 0x00000000fffff984 */ /* 0x000fe20000000800 */
[----:B------:R-:W-:Y:S01]  /*7570*/  @!PT LDS RZ, [RZ] ;  /* 0x00000000fffff984 */ /* 0x000fe20000000800 */
[----:B------:R-:W-:Y:S01]  /*7580*/  @!PT LDS RZ, [RZ] ;  /* 0x00000000fffff984 */ /* 0x000fe20000000800 */
[----:B------:R-:W-:Y:S01]  /*7590*/  @!PT LDS RZ, [RZ] ;  /* 0x00000000fffff984 */ /* 0x000fe20000000800 */
[----:B------:R2:W-:Y:S07]  /*75a0*/  MEMBAR.ALL.CTA ;  /* 0x0000000000007992 */ /* 0x0005ee0000008000 */
[----:B--2---:R-:W2:Y:S02]  /*75b0*/  FENCE.VIEW.ASYNC.S ;  /* 0x00000000000073c6 */ /* 0x004ea40000000000 */
[----:B--2---:R-:W-:Y:S06]  /*75c0*/  BAR.SYNC.DEFER_BLOCKING 0x1, 0x80 ;  /* 0x0042000000007b1d */ /* 0x004fec0000010000 */
[----:B------:R-:W-:Y:S05]  /*75d0*/  @P0 BRA `(.L_x_123) ;  /* 0x00000000003c0947 */ /* 0x000fea0003800000 */
[----:B------:R-:W2:Y:S01]  /*75e0*/  LDCU.64 UR6, c[0x0][0x348] ;  /* 0x00006900ff0677ac */ /* 0x000ea20008000a00 */
[----:B------:R-:W-:Y:S01]  /*75f0*/  UIADD3 UR4, UPT, UPT, UR44, 0x2200, URZ ;  /* 0x000022002c047890 */ /* 0x000fe2000fffe0ff */
[----:B------:R-:W-:Y:S01]  /*7600*/  UMOV UR51, UR36 ;  /* 0x0000002400337c82 */ /* 0x000fe20008000000 */
[----:B------:R-:W-:Y:S02]  /*7610*/  UIADD3 UR9, UPT, UPT, UR49, 0x40, URZ ;  /* 0x0000004031097890 */ /* 0x000fe4000fffe0ff */
[----:B------:R-:W-:Y:S02]  /*7620*/  UIADD3 UR8, UPT, UPT, UR44, 0x2a00, URZ ;  /* 0x00002a002c087890 */ /* 0x000fe4000fffe0ff */
[----:B------:R-:W-:Y:S01]  /*7630*/  MOV R98, UR4 ;  /* 0x0000000400627c02 */ /* 0x000fe20008000f00 */
[----:B------:R-:W-:Y:S01]  /*7640*/  UMOV UR10, UR50 ;  /* 0x00000032000a7c82 */ /* 0x000fe20008000000 */
[----:B------:R-:W-:Y:S02]  /*7650*/  UMOV UR11, UR36 ;  /* 0x00000024000b7c82 */ /* 0x000fe40008000000 */
[----:B------:R-:W-:Y:S01]  /*7660*/  R2UR UR48, R98 ;  /* 0x00000000623072ca */ /* 0x000fe200000e0000 */
[----:B--2---:R-:W-:Y:S04]  /*7670*/  UIADD3 UR4, UP0, UPT, UR6, 0x680, URZ ;  /* 0x0000068006047890 */ /* 0x004fe8000ff1e0ff */
[----:B------:R-:W-:Y:S09]  /*7680*/  UIADD3.X UR5, UPT, UPT, URZ, UR7, URZ, UP0, !UPT ;  /* 0x00000007ff057290 */ /* 0x000ff200087fe4ff */
[----:B------:R2:W-:Y:S01]  /*7690*/  UTMASTG.3D [UR48], [UR4] ;  /* 0x00000030040073b5 */ /* 0x0005e20008010000 */
[----:B------:R2:W-:Y:S01]  /*76a0*/  UTMASTG.3D [UR8], [UR4] ;  /* 0x00000008040073b5 */ /* 0x0005e20008010000 */
[----:B------:R0:W-:Y:S01]  /*76b0*/  UTMACMDFLUSH ;  /* 0x00000000000079b7 */ /* 0x0001e20000000000 */
[----:B--2---:R-:W-:Y:S04]  /*76c0*/  DEPBAR.LE SB0, 0x1 ;  /* 0x000080400000791a */ /* 0x004fe80000000000 */
.L_x_123:
[----:B------:R-:W-:Y:S05]  /*76d0*/  BSYNC.RECONVERGENT B0 ;  /* 0x0000000000007941 */ /* 0x000fea0003800200 */
.L_x_122:
[----:B------:R-:W-:Y:S06]  /*76e0*/  BAR.SYNC.DEFER_BLOCKING 0x1, 0x80 ;  /* 0x0042000000007b1d */ /* 0x000fec0000010000 */
[----:B------:R-:W2:Y:S01]  /*76f0*/  @P6 SYNCS.PHASECHK.TRANS64.TRYWAIT P0, [R107+URZ+0xd0], R112 ;  /* 0x0000d0706b0065a7 */ /* 0x000ea200080011ff */
[----:B------:R-:W-:Y:S01]  /*7700*/  BSSY B1, `(.L_x_124) ;  /* 0x0000020000017945 */ /* 0x000fe20003800000 */
[----:B--2---:R-:W-:Y:S03]  /*7710*/  @P6 SEL R71, RZ, 0x1, !P0 ;  /* 0x00000001ff476807 */ /* 0x004fe60004000000 */
[----:B------:R-:W-:Y:S05]  /*7720*/  @!P6 BRA `(.L_x_125) ;  /* 0x000000000074e947 */ /* 0x000fea0003800000 */
[----:B------:R-:W-:Y:S01]  /*7730*/  ISETP.NE.AND P1, PT, R105, RZ, PT ;  /* 0x000000ff6900720c */ /* 0x000fe20003f25270 */
[----:B------:R-:W-:Y:S01]  /*7740*/  BSSY B0, `(.L_x_126) ;  /* 0x0000009000007945 */ /* 0x000fe20003800000 */
[----:B------:R-:W-:Y:S11]  /*7750*/  ISETP.NE.AND P0, PT, R71, RZ, PT ;  /* 0x000000ff4700720c */ /* 0x000ff60003f05270 */
[----:B------:R-:W-:Y:S05]  /*7760*/  @P1 IMAD R0, R95, 0x1000, R88 ;  /* 0x000010005f001824 */ /* 0x000fea00078e0258 */
[----:B------:R-:W-:Y:S05]  /*7770*/  @P1 IADD3 R3, PT, PT, R0, UR44, RZ ;  /* 0x0000002c00031c10 */ /* 0x000fea000fffe0ff */
[----:B------:R-:W-:Y:S01]  /*7780*/  @P1 IMAD.IADD R3, R3, 0x1, R106 ;  /* 0x0000000103031824 */ /* 0x000fe200078e026a */
[----:B------:R-:W-:Y:S06]  /*7790*/  @P0 BRA `(.L_x_127) ;  /* 0x00000000000c0947 */ /* 0x000fec0003800000 */
[----:B------:R-:W-:Y:S04]  /*77a0*/  SHF.L.U32 R2, R94, 0x1f, RZ ;  /* 0x0000001f5e027819 */ /* 0x000fe800000006ff */
[----:B------:R-:W2:Y:S02]  /*77b0*/  SYNCS.PHASECHK.TRANS64.TRYWAIT P0, [R107+URZ+0xd0], R2 ;  /* 0x0000d0026b0075a7 */ /* 0x000ea400080011ff */
[----:B--2---:R-:W-:Y:S05]  /*77c0*/  @!P0 BRA `(.L_x_128) ;  /* 0x0000001800e48947 */ /* 0x004fea0003800000 */
.L_x_127:
[----:B------:R-:W-:Y:S05]  /*77d0*/  BSYNC B0 ;  /* 0x0000000000007941 */ /* 0x000fea0003800000 */
.L_x_126:
[----:B------:R-:W-:Y:S01]  /*77e0*/  ISETP.NE.AND P0, PT, R105, RZ, PT ;  /* 0x000000ff6900720c */ /* 0x000fe20003f05270 */
[----:B--2---:R-:W-:Y:S02]  /*77f0*/  VIADD R107, R107, 0xe0 ;  /* 0x000000e06b6b7836 */ /* 0x004fe40000000000 */
[----:B------:R-:W-:Y:S02]  /*7800*/  IMAD.U32 R2, RZ, RZ, UR46 ;  /* 0x0000002eff027e24 */ /* 0x000fe4000f8e00ff */
[----:B------:R-:W-:Y:S03]  /*7810*/  VIADD R95, R95, 0x1 ;  /* 0x000000015f5f7836 */ /* 0x000fe60000000000 */
[----:B------:R-:W-:Y:S05]  /*7820*/  PRMT R2, R2, 0x654, R107 ;  /* 0x0000065402027816 */ /* 0x000fea000000006b */
[----:B------:R2:W3:Y:S04]  /*7830*/  @P0 LDS.128 R72, [R0+UR44+0x200] ;  /* 0x0002002c00480984 */ /* 0x0004e80008000c00 */
[----:B------:R2:W4:Y:S01]  /*7840*/  @P0 LDS.128 R76, [R3+0x200] ;  /* 0x00020000034c0984 */ /* 0x0005220000000c00 */
        /* <DEDUP_REMOVED lines=11> */
.L_x_125:
[----:B------:R-:W-:Y:S05]  /*7900*/  BSYNC B1 ;  /* 0x0000000000017941 */ /* 0x000fea0003800000 */
.L_x_124:
[----:B--2---:R-:W-:Y:S05]  /*7910*/  VIADD R0, R39, 0x20 ;  /* 0x0000002027007836 */ /* 0x004fea0000000000 */
[----:B------:R-:W-:Y:S04]  /*7920*/  SHF.R.U32.HI R0, RZ, 0x15, R0 ;  /* 0x00000015ff007819 */ /* 0x000fe80000011600 */
[----:B------:R-:W-:Y:S11]  /*7930*/  LOP3.LUT P0, RZ, R0, 0x3, R91, 0x48, !PT ;  /* 0x0000000300ff7812 */ /* 0x000ff6000780485b */
[----:B------:R-:W-:Y:S02]  /*7940*/  @!UPT UIADD3 URZ, UPT, UPT, URZ, URZ, URZ ;  /* 0x000000fffffff290 */ /* 0x000fe4000fffe0ff */
[----:B------:R-:W-:Y:S05]  /*7950*/  @!P0 BRA `(.L_x_129) ;  /* 0x0000000000408947 */ /* 0x000fea0003800000 */
[----:B------:R-:W2:Y:S01]  /*7960*/  LDCU.64 UR8, c[0x4][0x70] ;  /* 0x01000e00ff0877ac */ /* 0x000ea20008000a00 */
[----:B------:R-:W-:Y:S01]  /*7970*/  MOV R3, 0x0 ;  /* 0x0000000000037802 */ /* 0x000fe20000000f00 */
[----:B------:R-:W-:Y:S02]  /*7980*/  HFMA2 R12, -RZ, RZ, 0, 5.9604644775390625e-08 ;  /* 0x00000001ff0c7431 */ /* 0x000fe400000001ff */
[----:B------:R-:W-:Y:S02]  /*7990*/  IMAD.MOV.U32 R8, RZ, RZ, 0x192 ;  /* 0x00000192ff087424 */ /* 0x000fe400078e00ff */
[----:B------:R-:W-:Y:S01]  /*79a0*/  IMAD.MOV.U32 R13, RZ, RZ, RZ ;  /* 0x000000ffff0d7224 */ /* 0x000fe200078e00ff */
[----:B------:R-:W5:Y:S01]  /*79b0*/  LDCU.64 UR6, c[0x4][0x78] ;  /* 0x01000f00ff0677ac */ /* 0x000f620008000a00 */
[----:B------:R-:W1:Y:S01]  /*79c0*/  LDC.64 R2, c[0x4][R3] ;  /* 0x0100000003027b82 */ /* 0x000e620000000a00 */
[----:B------:R-:W3:Y:S01]  /*79d0*/  LDCU.64 UR4, c[0x4][0x10] ;  /* 0x01000200ff0477ac */ /* 0x000ee20008000a00 */
[----:B--2---:R-:W-:Y:S01]  /*79e0*/  MOV R5, UR9 ;  /* 0x0000000900057c02 */ /* 0x004fe20008000f00 */
[----:B------:R-:W-:Y:S01]  /*79f0*/  IMAD.U32 R4, RZ, RZ, UR8 ;  /* 0x00000008ff047e24 */ /* 0x000fe2000f8e00ff */
[----:B-----5:R-:W-:Y:S01]  /*7a00*/  MOV R7, UR7 ;  /* 0x0000000700077c02 */ /* 0x020fe20008000f00 */
[----:B------:R-:W-:Y:S01]  /*7a10*/  IMAD.U32 R6, RZ, RZ, UR6 ;  /* 0x00000006ff067e24 */ /* 0x000fe2000f8e00ff */
[----:B---3--:R-:W-:Y:S01]  /*7a20*/  MOV R11, UR5 ;  /* 0x00000005000b7c02 */ /* 0x008fe20008000f00 */
[----:B------:R-:W-:Y:S02]  /*7a30*/  IMAD.U32 R10, RZ, RZ, UR4 ;  /* 0x00000004ff0a7e24 */ /* 0x000fe4000f8e00ff */
[----:B------:R-:W-:Y:S07]  /*7a40*/  LEPC R20, `(.L_x_129) ;  /* 0x000000001014794e */ /* 0x000fee0000000000 */
[----:B-1--4-:R-:W-:Y:S05]  /*7a50*/  CALL.ABS.NOINC R2 ;  /* 0x0000000002007343 */ /* 0x012fea0003c00000 */
.L_x_129:
[----:B------:R-:W-:Y:S01]  /*7a60*/  ISETP.NE.AND P0, PT, R99, RZ, PT ;  /* 0x000000ff6300720c */ /* 0x000fe20003f05270 */
[----:B------:R-:W-:Y:S05]  /*7a70*/  WARPSYNC.ALL ;  /* 0x0000000000007948 */ /* 0x000fea0003800000 */
[----:B------:R-:W-:Y:S01]  /*7a80*/  R2UR UR4, R39 ;  /* 0x00000000270472ca */ /* 0x000fe200000e0000 */
[----:B------:R-:W-:Y:S01]  /*7a90*/  BSSY.RECONVERGENT B0, `(.L_x_130) ;  /* 0x00000a0000007945 */ /* 0x000fe20003800200 */
[-C--:B---3--:R-:W-:Y:S02]  /*7aa0*/  F2FP.F16.E4M3.UNPACK_B R42, R72.reuse ;  /* 0x00000048ff2a723e */ /* 0x088fe400020006ff */
[----:B------:R-:W-:Y:S02]  /*7ab0*/  F2FP.F16.E4M3.UNPACK_B R72, R72.H1 ;  /* 0x00000048ff48723e */ /* 0x000fe400030006ff */
[-C--:B------:R-:W-:Y:S01]  /*7ac0*/  F2FP.F16.E4M3.UNPACK_B R46, R73.reuse ;  /* 0x00000049ff2e723e */ /* 0x080fe200020006ff */
[--C-:B------:R-:W-:Y:S01]  /*7ad0*/  HADD2.F32 R40, -RZ, R42.reuse.H0_H0 ;  /* 0x2000002aff287230 */ /* 0x100fe20000004100 */
[----:B------:R-:W-:Y:S01]  /*7ae0*/  F2FP.F16.E4M3.UNPACK_B R73, R73.H1 ;  /* 0x00000049ff49723e */ /* 0x000fe200030006ff */
[----:B------:R-:W-:Y:S01]  /*7af0*/  HADD2.F32 R42, -RZ, R42.H1_H1 ;  /* 0x3000002aff2a7230 */ /* 0x000fe20000004100 */
[-C--:B------:R-:W-:Y:S01]  /*7b00*/  F2FP.F16.E4M3.UNPACK_B R50, R74.reuse ;  /* 0x0000004aff32723e */ /* 0x080fe200020006ff */
[----:B------:R-:W-:Y:S01]  /*7b10*/  HADD2.F32 R43, -RZ, R72.H0_H0 ;  /* 0x20000048ff2b7230 */ /* 0x000fe20000004100 */
[----:B------:R-:W-:Y:S01]  /*7b20*/  F2FP.F16.E4M3.UNPACK_B R74, R74.H1 ;  /* 0x0000004aff4a723e */ /* 0x000fe200030006ff */
[----:B------:R-:W2:Y:S01]  /*7b30*/  LDTM.x32 R4, tmem[UR4+0x20] ;  /* 0x00002004000479ee */ /* 0x000ea200082c0000 */
[----:B------:R-:W-:Y:S01]  /*7b40*/  NOP ;  /* 0x0000000000007918 */ /* 0x000fe20000000000 */
[----:B------:R-:W-:Y:S01]  /*7b50*/  IADD3 R92, PT, PT, R92, 0x140, RZ ;  /* 0x000001405c5c7810 */ /* 0x000fe20007ffe0ff */
[--C-:B------:R-:W-:Y:S01]  /*7b60*/  HADD2.F32 R45, -RZ, R46.reuse.H0_H0 ;  /* 0x2000002eff2d7230 */ /* 0x100fe20000004100 */
[----:B------:R-:W-:Y:S01]  /*7b70*/  F2FP.F16.E4M3.UNPACK_B R54, R75 ;  /* 0x0000004bff36723e */ /* 0x000fe200020006ff */
[----:B------:R-:W-:Y:S01]  /*7b80*/  HADD2.F32 R46, -RZ, R46.H1_H1 ;  /* 0x3000002eff2e7230 */ /* 0x000fe20000004100 */
[----:B------:R-:W-:Y:S01]  /*7b90*/  LOP3.LUT R92, R92, 0xfefffff8, RZ, 0xc0, !PT ;  /* 0xfefffff85c5c7812 */ /* 0x000fe200078ec0ff */
[--C-:B------:R-:W-:Y:S01]  /*7ba0*/  HADD2.F32 R49, -RZ, R50.reuse.H0_H0 ;  /* 0x20000032ff317230 */ /* 0x100fe20000004100 */
[----:B----4-:R-:W-:Y:S01]  /*7bb0*/  F2FP.F16.E4M3.UNPACK_B R58, R76 ;  /* 0x0000004cff3a723e */ /* 0x010fe200020006ff */
[----:B------:R-:W-:Y:S01]  /*7bc0*/  HADD2.F32 R50, -RZ, R50.H1_H1 ;  /* 0x30000032ff327230 */ /* 0x000fe20000004100 */
[----:B--2---:R2:W-:Y:S01]  /*7bd0*/  SYNCS.ARRIVE.TRANS64.RED.A1T0 RZ, [R92+URZ], RZ ;  /* 0x000000ff5cff79a7 */ /* 0x0045e200081004ff */
[--C-:B------:R-:W-:Y:S01]  /*7be0*/  HADD2.F32 R53, -RZ, R54.reuse.H0_H0 ;  /* 0x20000036ff357230 */ /* 0x100fe20000004100 */
[----:B------:R-:W-:Y:S01]  /*7bf0*/  F2FP.F16.E4M3.UNPACK_B R62, R77 ;  /* 0x0000004dff3e723e */ /* 0x000fe200020006ff */
[----:B------:R-:W-:Y:S01]  /*7c00*/  HADD2.F32 R54, -RZ, R54.H1_H1 ;  /* 0x30000036ff367230 */ /* 0x000fe20000004100 */
[----:B------:R-:W-:Y:S01]  /*7c10*/  F2FP.F16.E4M3.UNPACK_B R66, R78 ;  /* 0x0000004eff42723e */ /* 0x000fe200020006ff */
[--C-:B------:R-:W-:Y:S01]  /*7c20*/  HADD2.F32 R57, -RZ, R58.reuse.H0_H0 ;  /* 0x2000003aff397230 */ /* 0x100fe20000004100 */
[----:B------:R-:W-:Y:S01]  /*7c30*/  F2FP.F16.E4M3.UNPACK_B R70, R79 ;  /* 0x0000004fff46723e */ /* 0x000fe200020006ff */
[----:B------:R-:W-:Y:S01]  /*7c40*/  HADD2.F32 R58, -RZ, R58.H1_H1 ;  /* 0x3000003aff3a7230 */ /* 0x000fe20000004100 */
[----:B------:R-:W-:Y:S01]  /*7c50*/  F2FP.F16.E4M3.UNPACK_B R75, R75.H1 ;  /* 0x0000004bff4b723e */ /* 0x000fe200030006ff */
[--C-:B------:R-:W-:Y:S01]  /*7c60*/  HADD2.F32 R61, -RZ, R62.reuse.H0_H0 ;  /* 0x2000003eff3d7230 */ /* 0x100fe20000004100 */
[----:B------:R-:W-:Y:S01]  /*7c70*/  F2FP.F16.E4M3.UNPACK_B R76, R76.H1 ;  /* 0x0000004cff4c723e */ /* 0x000fe200030006ff */
[----:B------:R-:W-:Y:S01]  /*7c80*/  HADD2.F32 R63, -RZ, R62.H1_H1 ;  /* 0x3000003eff3f7230 */ /* 0x000fe20000004100 */
[----:B------:R-:W-:Y:S01]  /*7c90*/  F2FP.F16.E4M3.UNPACK_B R77, R77.H1 ;  /* 0x0000004dff4d723e */ /* 0x000fe200030006ff */
[--C-:B------:R-:W-:Y:S02]  /*7ca0*/  HADD2.F32 R65, -RZ, R66.reuse.H0_H0 ;  /* 0x20000042ff417230 */ /* 0x100fe40000004100 */
[C---:B------:R-:W-:Y:S01]  /*7cb0*/  FMUL R4, R38.reuse, R4 ;  /* 0x0000000426047220 */ /* 0x040fe20000400000 */
        /* <DEDUP_REMOVED lines=16> */
[--C-:B------:R-:W-:Y:S02]  /*7dc0*/  HADD2.F32 R69, -RZ, R70.reuse.H0_H0 ;  /* 0x20000046ff457230 */ /* 0x100fe40000004100 */
[C---:B------:R-:W-:Y:S01]  /*7dd0*/  FMUL R28, R38.reuse, R32 ;  /* 0x00000020261c7220 */ /* 0x040fe20000400000 */
[----:B------:R-:W-:Y:S02]  /*7de0*/  HADD2.F32 R70, -RZ, R70.H1_H1 ;  /* 0x30000046ff467230 */ /* 0x000fe40000004100 */
[C---:B------:R-:W-:Y:S01]  /*7df0*/  FMUL R29, R38.reuse, R33 ;  /* 0x00000021261d7220 */ /* 0x040fe20000400000 */
[----:B------:R-:W-:Y:S02]  /*7e00*/  HADD2.F32 R44, -RZ, R72.H1_H1 ;  /* 0x30000048ff2c7230 */ /* 0x000fe40000004100 */
[C---:B------:R-:W-:Y:S01]  /*7e10*/  FMUL R6, R38.reuse, R6 ;  /* 0x0000000626067220 */ /* 0x040fe20000400000 */
[C---:B------:R-:W-:Y:S01]  /*7e20*/  FMUL R7, R38.reuse, R7 ;  /* 0x0000000726077220 */ /* 0x040fe20000400000 */
[--C-:B------:R-:W-:Y:S02]  /*7e30*/  HADD2.F32 R47, -RZ, R73.reuse.H0_H0 ;  /* 0x20000049ff2f7230 */ /* 0x100fe40000004100 */
[C---:B------:R-:W-:Y:S01]  /*7e40*/  FMUL R10, R38.reuse, R10 ;  /* 0x0000000a260a7220 */ /* 0x040fe20000400000 */
[C---:B------:R-:W-:Y:S01]  /*7e50*/  FFMA R6, R41.reuse, R43, R6 ;  /* 0x0000002b29067223 */ /* 0x040fe20000000006 */
[----:B------:R-:W-:Y:S02]  /*7e60*/  HADD2.F32 R48, -RZ, R73.H1_H1 ;  /* 0x30000049ff307230 */ /* 0x000fe40000004100 */
[C---:B------:R-:W-:Y:S01]  /*7e70*/  FFMA R7, R41.reuse, R44, R7 ;  /* 0x0000002c29077223 */ /* 0x040fe20000000007 */
[C---:B------:R-:W-:Y:S01]  /*7e80*/  FFMA R8, R41.reuse, R45, R8 ;  /* 0x0000002d29087223 */ /* 0x040fe20000000008 */
[C---:B------:R-:W-:Y:S01]  /*7e90*/  FFMA R9, R41.reuse, R46, R9 ;  /* 0x0000002e29097223 */ /* 0x040fe20000000009 */
[----:B------:R-:W-:Y:S01]  /*7ea0*/  FFMA R10, R41, R47, R10 ;  /* 0x0000002f290a7223 */ /* 0x000fe2000000000a */
[C---:B------:R-:W-:Y:S01]  /*7eb0*/  FMUL R11, R38.reuse, R11 ;  /* 0x0000000b260b7220 */ /* 0x040fe20000400000 */
[----:B------:R-:W-:Y:S01]  /*7ec0*/  F2FP.F16.E4M3.UNPACK_B R78, R78.H1 ;  /* 0x0000004eff4e723e */ /* 0x000fe200030006ff */
[--C-:B------:R-:W-:Y:S01]  /*7ed0*/  HADD2.F32 R51, -RZ, R74.reuse.H0_H0 ;  /* 0x2000004aff337230 */ /* 0x100fe20000004100 */
[----:B-1----:R-:W-:Y:S01]  /*7ee0*/  F2FP.SATFINITE.E4M3.F32.PACK_AB_MERGE_C R100, R7, R6, RZ ;  /* 0x000000060764723e */ /* 0x002fe200048070ff */
[C---:B------:R-:W-:Y:S01]  /*7ef0*/  FFMA R11, R41.reuse, R48, R11 ;  /* 0x00000030290b7223 */ /* 0x040fe2000000000b */
[C---:B------:R-:W-:Y:S01]  /*7f00*/  FFMA R12, R41.reuse, R49, R12 ;  /* 0x00000031290c7223 */ /* 0x040fe2000000000c */
[----:B------:R-:W-:Y:S01]  /*7f10*/  FFMA R13, R41, R50, R13 ;  /* 0x00000032290d7223 */ /* 0x000fe2000000000d */
[----:B------:R-:W-:Y:S01]  /*7f20*/  F2FP.SATFINITE.E4M3.F32.PACK_AB_MERGE_C R100, R5, R4, R100 ;  /* 0x000000040564723e */ /* 0x000fe20004807064 */
[----:B------:R-:W-:Y:S01]  /*7f30*/  HADD2.F32 R52, -RZ, R74.H1_H1 ;  /* 0x3000004aff347230 */ /* 0x000fe20000004100 */
[----:B------:R-:W-:Y:S01]  /*7f40*/  F2FP.SATFINITE.E4M3.F32.PACK_AB_MERGE_C R101, R11, R10, RZ ;  /* 0x0000000a0b65723e */ /* 0x000fe200048070ff */
[C---:B------:R-:W-:Y:S01]  /*7f50*/  FMUL R14, R38.reuse, R14 ;  /* 0x0000000e260e7220 */ /* 0x040fe20000400000 */
[C---:B------:R-:W-:Y:S01]  /*7f60*/  FMUL R15, R38.reuse, R15 ;  /* 0x0000000f260f7220 */ /* 0x040fe20000400000 */
[--C-:B------:R-:W-:Y:S01]  /*7f70*/  HADD2.F32 R55, -RZ, R75.reuse.H0_H0 ;  /* 0x2000004bff377230 */ /* 0x100fe20000004100 */
[----:B------:R-:W-:Y:S01]  /*7f80*/  F2FP.SATFINITE.E4M3.F32.PACK_AB_MERGE_C R101, R9, R8, R101 ;  /* 0x000000080965723e */ /* 0x000fe20004807065 */
[C---:B------:R-:W-:Y:S01]  /*7f90*/  FFMA R14, R41.reuse, R51, R14 ;  /* 0x00000033290e7223 */ /* 0x040fe2000000000e */
[C---:B------:R-:W-:Y:S01]  /*7fa0*/  FFMA R15, R41.reuse, R52, R15 ;  /* 0x00000034290f7223 */ /* 0x040fe2000000000f */
[C---:B------:R-:W-:Y:S01]  /*7fb0*/  FFMA R16, R41.reuse, R53, R16 ;  /* 0x0000003529107223 */ /* 0x040fe20000000010 */
[C---:B------:R-:W-:Y:S01]  /*7fc0*/  FFMA R17, R41.reuse, R54, R17 ;  /* 0x0000003629117223 */ /* 0x040fe20000000011 */
        /* <DEDUP_REMOVED lines=15> */
[C---:B------:R-:W-:Y:S01]  /*80c0*/  FFMA R23, R41.reuse, R60, R23 ;  /* 0x0000003c29177223 */ /* 0x040fe20000000017 */
[C---:B------:R-:W-:Y:S01]  /*80d0*/  FMUL R27, R38.reuse, R27 ;  /* 0x0000001b261b7220 */ /* 0x040fe20000400000 */
[C---:B------:R-:W-:Y:S01]  /*80e0*/  FFMA R0, R41.reuse, R61, R0 ;  /* 0x0000003d29007223 */ /* 0x040fe20000000000 */
[----:B------:R-:W-:Y:S01]  /*80f0*/  F2FP.F16.E4M3.UNPACK_B R79, R79.H1 ;  /* 0x0000004fff4f723e */ /* 0x000fe200030006ff */
        /* <DEDUP_REMOVED lines=16> */
[----:B------:R-:W-:Y:S01]  /*8200*/  FFMA R28, R41, R69, R28 ;  /* 0x00000045291c7223 */ /* 0x000fe2000000001c */
[----:B------:R-:W-:Y:S01]  /*8210*/  F2FP.SATFINITE.E4M3.F32.PACK_AB_MERGE_C R103, R19, R18, RZ ;  /* 0x000000121367723e */ /* 0x000fe200048070ff */
        /* <DEDUP_REMOVED lines=14> */
[----:B--2---:R-:W-:Y:S03]  /*8300*/  IADD3 R92, PT, PT, R36, 0x1, RZ ;  /* 0x00000001245c7810 */ /* 0x004fe60007ffe0ff */
        /* <DEDUP_REMOVED lines=10> */
[----:B------:R-:W-:Y:S02]  /*83b0*/  UIADD3 UR13, UPT, UPT, UR49, 0x20, URZ ;  /* 0x00000020310d7890 */ /* 0x000fe4000fffe0ff */
[----:B------:R-:W-:Y:S01]  /*83c0*/  UIADD3 UR12, UPT, UPT, UR44, 0x3200, URZ ;  /* 0x000032002c0c7890 */ /* 0x000fe2000fffe0ff */
[----:B------:R-:W-:Y:S01]  /*83d0*/  UMOV UR14, UR50 ;  /* 0x00000032000e7c82 */ /* 0x000fe20008000000 */
[----:B------:R-:W-:Y:S01]  /*83e0*/  UMOV UR15, UR36 ;  /* 0x00000024000f7c82 */ /* 0x000fe20008000000 */
[----:B------:R-:W-:Y:S02]  /*83f0*/  UIADD3 UR9, UPT, UPT, UR49, 0x60, URZ ;  /* 0x0000006031097890 */ /* 0x000fe4000fffe0ff */
[----:B------:R-:W-:Y:S01]  /*8400*/  UIADD3 UR8, UPT, UPT, UR44, 0x3a00, URZ ;  /* 0x00003a002c087890 */ /* 0x000fe2000fffe0ff */
[----:B------:R-:W-:Y:S01]  /*8410*/  UMOV UR10, UR50 ;  /* 0x00000032000a7c82 */ /* 0x000fe20008000000 */
[----:B------:R-:W-:Y:S01]  /*8420*/  UMOV UR11, UR36 ;  /* 0x00000024000b7c82 */ /* 0x000fe20008000000 */
[----:B--2---:R-:W-:Y:S04]  /*8430*/  UIADD3 UR4, UP0, UPT, UR6, 0x680, URZ ;  /* 0x0000068006047890 */ /* 0x004fe8000ff1e0ff */
[----:B------:R-:W-:Y:S09]  /*8440*/  UIADD3.X UR5, UPT, UPT, URZ, UR7, URZ, UP0, !UPT ;  /* 0x00000007ff057290 */ /* 0x000ff200087fe4ff */
[----:B------:R2:W-:Y:S01]  /*8450*/  UTMASTG.3D [UR12], [UR4] ;  /* 0x0000000c040073b5 */ /* 0x0005e20008010000 */
[----:B------:R2:W-:Y:S01]  /*8460*/  UTMASTG.3D [UR8], [UR4] ;  /* 0x00000008040073b5 */ /* 0x0005e20008010000 */
[----:B------:R0:W-:Y:S01]  /*8470*/  UTMACMDFLUSH ;  /* 0x00000000000079b7 */ /* 0x0001e20000000000 */
[----:B--2---:R-:W-:Y:S04]  /*8480*/  DEPBAR.LE SB0, 0x1 ;  /* 0x000080400000791a */ /* 0x004fe80000000000 */
.L_x_131:
[----:B------:R-:W-:Y:S05]  /*8490*/  BSYNC.RECONVERGENT B0 ;  /* 0x0000000000007941 */ /* 0x000fea0003800200 */
.L_x_130:
[----:B------:R-:W-:Y:S01]  /*84a0*/  BAR.SYNC.DEFER_BLOCKING 0x1, 0x80 ;  /* 0x0042000000007b1d */ /* 0x000fe20000010000 */
[----:B------:R-:W-:Y:S01]  /*84b0*/  ISETP.NE.AND P0, PT, R93, 0x2, PT ;  /* 0x000000025d00780c */ /* 0x000fe20003f05270 */
[----:B------:R-:W-:Y:S01]  /*84c0*/  UISETP.NE.AND UP0, UPT, UR45, URZ, UPT ;  /* 0x000000ff2d00728c */ /* 0x000fe2000bf05270 */
[----:B------:R-:W-:Y:S01]  /*84d0*/  ISETP.NE.AND P1, PT, R92, 0x4, PT ;  /* 0x000000045c00780c */ /* 0x000fe20003f25270 */
[----:B------:R-:W-:Y:S01]  /*84e0*/  UIADD3 UR20, UPT, UPT, UR37, UR61, URZ ;  /* 0x0000003d25147290 */ /* 0x000fe2000fffe0ff */
[----:B------:R-:W-:Y:S01]  /*84f0*/  SEL R3, RZ, 0x1, P0 ;  /* 0x00000001ff037807 */ /* 0x000fe20000000000 */
[----:B------:R-:W-:Y:S01]  /*8500*/  UIADD3 UR24, UPT, UPT, UR38, UR62, URZ ;  /* 0x0000003e26187290 */ /* 0x000fe2000fffe0ff */
[----:B------:R-:W-:Y:S02]  /*8510*/  SEL R0, RZ, 0x1, P1 ;  /* 0x00000001ff007807 */ /* 0x000fe40000800000 */
[----:B------:R-:W-:Y:S02]  /*8520*/  LOP3.LUT R96, R96, R3, RZ, 0x3c, !PT ;  /* 0x0000000360607212 */ /* 0x000fe400078e3cff */
[----:B------:R-:W-:Y:S02]  /*8530*/  LOP3.LUT R97, R97, R0, RZ, 0x3c, !PT ;  /* 0x0000000061617212 */ /* 0x000fe400078e3cff */
[----:B------:R-:W-:Y:S02]  /*8540*/  SEL R93, R93, RZ, P0 ;  /* 0x000000ff5d5d7207 */ /* 0x000fe40000000000 */
[----:B------:R-:W-:Y:S01]  /*8550*/  SEL R36, R92, RZ, P1 ;  /* 0x000000ff5c247207 */ /* 0x000fe20000800000 */
[----:B------:R-:W-:Y:S01]  /*8560*/  UMOV UR36, UR59 ;  /* 0x0000003b00247c82 */ /* 0x000fe20008000000 */
[----:B------:R-:W-:Y:S05]  /*8570*/  BRA.U UP0, `(.L_x_132) ;  /* 0xffffffd500907547 */ /* 0x000fea000b83ffff */
[----:B------:R-:W-:Y:S05]  /*8580*/  EXIT ;  /* 0x000000000000794d */ /* 0x000fea0003800000 */
.L_x_25:
[----:B--2---:R2:W3:Y:S02]  /*8590*/  SYNCS.PHASECHK.TRANS64.TRYWAIT P0, [R3+URZ+0x170], R2 ;  /* 0x00017002030075a7 */ /* 0x0044e400080011ff */
[----:B---3--:R-:W-:Y:S05]  /*85a0*/  @!P0 NANOSLEEP.SYNCS 0x989680 ;  /* 0x009896800000895d */ /* 0x008fea0003900000 */
[----:B------:R-:W3:Y:S02]  /*85b0*/  @!P0 SYNCS.PHASECHK.TRANS64 P0, [R3+URZ+0x170], R2 ;  /* 0x00017002030085a7 */ /* 0x000ee400080010ff */
[----:B---3--:R-:W-:Y:S05]  /*85c0*/  @!P0 BRA `(.L_x_25) ;  /* 0xfffffffc00f08947 */ /* 0x008fea000383ffff */
[----:B------:R-:W-:Y:S05]  /*85d0*/  BRA `(.L_x_133) ;  /* 0xffffff9400647947 */ /* 0x000fea000383ffff */
.L_x_28:
[----:B-1----:R-:W-:-:S07]  /*85e0*/  MOV R0, UR33 ;  /* 0x0000002100007c02 */ /* 0x002fce0008000f00 */
.L_x_134:
[----:B-1----:R1:W2:Y:S02]  /*85f0*/  SYNCS.PHASECHK.TRANS64.TRYWAIT P0, [R0+URZ+0x68], R3 ;  /* 0x00006803000075a7 */ /* 0x0022a400080011ff */
[----:B--2---:R-:W-:Y:S05]  /*8600*/  @!P0 NANOSLEEP.SYNCS 0x989680 ;  /* 0x009896800000895d */ /* 0x004fea0003900000 */
[----:B------:R-:W2:Y:S02]  /*8610*/  @!P0 SYNCS.PHASECHK.TRANS64 P0, [R0+URZ+0x68], R3 ;  /* 0x00006803000085a7 */ /* 0x000ea400080010ff */
[----:B--2---:R-:W-:Y:S05]  /*8620*/  @!P0 BRA `(.L_x_134) ;  /* 0xfffffffc00f08947 */ /* 0x004fea000383ffff */
[----:B------:R-:W-:Y:S05]  /*8630*/  BRA `(.L_x_27) ;  /* 0xffffff9400bc7947 */ /* 0x000fea000383ffff */
.L_x_35:
[----:B-1----:R-:W-:-:S07]  /*8640*/  MOV R0, UR17 ;  /* 0x0000001100007c02 */ /* 0x002fce0008000f00 */
.L_x_135:
[----:B-1----:R1:W2:Y:S02]  /*8650*/  SYNCS.PHASECHK.TRANS64.TRYWAIT P0, [R0+URZ+0x68], R3 ;  /* 0x00006803000075a7 */ /* 0x0022a400080011ff */
[----:B--2---:R-:W-:Y:S05]  /*8660*/  @!P0 NANOSLEEP.SYNCS 0x989680 ;  /* 0x009896800000895d */ /* 0x004fea0003900000 */
[----:B------:R-:W2:Y:S02]  /*8670*/  @!P0 SYNCS.PHASECHK.TRANS64 P0, [R0+URZ+0x68], R3 ;  /* 0x00006803000085a7 */ /* 0x000ea400080010ff */
[----:B--2---:R-:W-:Y:S05]  /*8680*/  @!P0 BRA `(.L_x_135) ;  /* 0xfffffffc00f08947 */ /* 0x004fea000383ffff */
[----:B------:R-:W-:Y:S05]  /*8690*/  BRA `(.L_x_34) ;  /* 0xffffff98007c7947 */ /* 0x000fea000383ffff */
.L_x_40:
[----:B-1----:R1:W2:Y:S02]  /*86a0*/  SYNCS.PHASECHK.TRANS64.TRYWAIT P0, [R3+URZ+0x100], R0 ;  /* 0x00010000030075a7 */ /* 0x0022a400080011ff */
[----:B--2---:R-:W-:Y:S05]  /*86b0*/  @!P0 NANOSLEEP.SYNCS 0x989680 ;  /* 0x009896800000895d */ /* 0x004fea0003900000 */
[----:B------:R-:W2:Y:S02]  /*86c0*/  @!P0 SYNCS.PHASECHK.TRANS64 P0, [R3+URZ+0x100], R0 ;  /* 0x00010000030085a7 */ /* 0x000ea400080010ff */
[----:B--2---:R-:W-:Y:S05]  /*86d0*/  @!P0 BRA `(.L_x_40) ;  /* 0xfffffffc00f08947 */ /* 0x004fea000383ffff */
[----:B------:R-:W-:Y:S05]  /*86e0*/  BRA `(.L_x_136) ;  /* 0xffffff9c00247947 */ /* 0x000fea000383ffff */
.L_x_44:
[----:B-1----:R-:W-:-:S07]  /*86f0*/  MOV R0, UR4 ;  /* 0x0000000400007c02 */ /* 0x002fce0008000f00 */
.L_x_137:
[----:B-1----:R1:W2:Y:S02]  /*8700*/  SYNCS.PHASECHK.TRANS64.TRYWAIT P0, [R0+URZ], R3 ;  /* 0x00000003000075a7 */ /* 0x0022a400080011ff */
[----:B--2---:R-:W-:Y:S05]  /*8710*/  @!P0 NANOSLEEP.SYNCS 0x989680 ;  /* 0x009896800000895d */ /* 0x004fea0003900000 */
[----:B------:R-:W2:Y:S02]  /*8720*/  @!P0 SYNCS.PHASECHK.TRANS64 P0, [R0+URZ], R3 ;  /* 0x00000003000085a7 */ /* 0x000ea400080010ff */
[----:B--2---:R-:W-:Y:S05]  /*8730*/  @!P0 BRA `(.L_x_137) ;  /* 0xfffffffc00f08947 */ /* 0x004fea000383ffff */
[----:B------:R-:W-:Y:S05]  /*8740*/  BRA `(.L_x_138) ;  /* 0xffffffa000c87947 */ /* 0x000fea000383ffff */
.L_x_45:
[----:B------:R-:W-:-:S07]  /*8750*/  MOV R0, UR5 ;  /* 0x0000000500007c02 */ /* 0x000fce0008000f00 */
.L_x_139:
[----:B-1----:R1:W2:Y:S02]  /*8760*/  SYNCS.PHASECHK.TRANS64.TRYWAIT P0, [R0+URZ], R3 ;  /* 0x00000003000075a7 */ /* 0x0022a400080011ff */
[----:B--2---:R-:W-:Y:S05]  /*8770*/  @!P0 NANOSLEEP.SYNCS 0x989680 ;  /* 0x009896800000895d */ /* 0x004fea0003900000 */
[----:B------:R-:W2:Y:S02]  /*8780*/  @!P0 SYNCS.PHASECHK.TRANS64 P0, [R0+URZ], R3 ;  /* 0x00000003000085a7 */ /* 0x000ea400080010ff */
[----:B--2---:R-:W-:Y:S05]  /*8790*/  @!P0 BRA `(.L_x_139) ;  /* 0xfffffffc00f08947 */ /* 0x004fea000383ffff */
[----:B------:R-:W-:Y:S05]  /*87a0*/  BRA `(.L_x_140) ;  /* 0xffffffa000d47947 */ /* 0x000fea000383ffff */
.L_x_46:
[----:B------:R-:W-:-:S07]  /*87b0*/  MOV R0, UR5 ;  /* 0x0000000500007c02 */ /* 0x000fce0008000f00 */
.L_x_141:
[----:B-1----:R1:W2:Y:S02]  /*87c0*/  SYNCS.PHASECHK.TRANS64.TRYWAIT P0, [R0+URZ], R3 ;  /* 0x00000003000075a7 */ /* 0x0022a400080011ff */
[----:B--2---:R-:W-:Y:S05]  /*87d0*/  @!P0 NANOSLEEP.SYNCS 0x989680 ;  /* 0x009896800000895d */ /* 0x004fea0003900000 */
[----:B------:R-:W2:Y:S02]  /*87e0*/  @!P0 SYNCS.PHASECHK.TRANS64 P0, [R0+URZ], R3 ;  /* 0x00000003000085a7 */ /* 0x000ea400080010ff */
[----:B--2---:R-:W-:Y:S05]  /*87f0*/  @!P0 BRA `(.L_x_141) ;  /* 0xfffffffc00f08947 */ /* 0x004fea000383ffff */
[----:B------:R-:W-:Y:S05]  /*8800*/  BRA `(.L_x_142) ;  /* 0xffffffa000e07947 */ /* 0x000fea000383ffff */
.L_x_47:
[----:B------:R-:W-:-:S07]  /*8810*/  MOV R0, UR5 ;  /* 0x0000000500007c02 */ /* 0x000fce0008000f00 */
.L_x_143:
[----:B-1----:R1:W2:Y:S02]  /*8820*/  SYNCS.PHASECHK.TRANS64.TRYWAIT P0, [R0+URZ], R3 ;  /* 0x00000003000075a7 */ /* 0x0022a400080011ff */
[----:B--2---:R-:W-:Y:S05]  /*8830*/  @!P0 NANOSLEEP.SYNCS 0x989680 ;  /* 0x009896800000895d */ /* 0x004fea0003900000 */
[----:B------:R-:W2:Y:S02]  /*8840*/  @!P0 SYNCS.PHASECHK.TRANS64 P0, [R0+URZ], R3 ;  /* 0x00000003000085a7 */ /* 0x000ea400080010ff */
[----:B--2---:R-:W-:Y:S05]  /*8850*/  @!P0 BRA `(.L_x_143) ;  /* 0xfffffffc00f08947 */ /* 0x004fea000383ffff */
[----:B------:R-:W-:Y:S05]  /*8860*/  BRA `(.L_x_144) ;  /* 0xffffffa000ec7947 */ /* 0x000fea000383ffff */
.L_x_48:
[----:B------:R-:W-:-:S07]  /*8870*/  MOV R0, UR5 ;  /* 0x0000000500007c02 */ /* 0x000fce0008000f00 */
.L_x_145:
[----:B-1----:R1:W2:Y:S02]  /*8880*/  SYNCS.PHASECHK.TRANS64.TRYWAIT P0, [R0+URZ], R3 ;  /* 0x00000003000075a7 */ /* 0x0022a400080011ff */
[----:B--2---:R-:W-:Y:S05]  /*8890*/  @!P0 NANOSLEEP.SYNCS 0x989680 ;  /* 0x009896800000895d */ /* 0x004fea0003900000 */
[----:B------:R-:W2:Y:S02]  /*88a0*/  @!P0 SYNCS.PHASECHK.TRANS64 P0, [R0+URZ], R3 ;  /* 0x00000003000085a7 */ /* 0x000ea400080010ff */
[----:B--2---:R-:W-:Y:S05]  /*88b0*/  @!P0 BRA `(.L_x_145) ;  /* 0xfffffffc00f08947 */ /* 0x004fea000383ffff */
[----:B------:R-:W-:Y:S05]  /*88c0*/  BRA `(.L_x_146) ;  /* 0xffffffa000f87947 */ /* 0x000fea000383ffff */
.L_x_49:
[----:B------:R-:W-:-:S07]  /*88d0*/  MOV R0, UR5 ;  /* 0x0000000500007c02 */ /* 0x000fce0008000f00 */
.L_x_147:
[----:B-1----:R1:W2:Y:S02]  /*88e0*/  SYNCS.PHASECHK.TRANS64.TRYWAIT P0, [R0+URZ], R3 ;  /* 0x00000003000075a7 */ /* 0x0022a400080011ff */
[----:B--2---:R-:W-:Y:S05]  /*88f0*/  @!P0 NANOSLEEP.SYNCS 0x989680 ;  /* 0x009896800000895d */ /* 0x004fea0003900000 */
[----:B------:R-:W2:Y:S02]  /*8900*/  @!P0 SYNCS.PHASECHK.TRANS64 P0, [R0+URZ], R3 ;  /* 0x00000003000085a7 */ /* 0x000ea400080010ff */
[----:B--2---:R-:W-:Y:S05]  /*8910*/  @!P0 BRA `(.L_x_147) ;  /* 0xfffffffc00f08947 */ /* 0x004fea000383ffff */
[----:B------:R-:W-:Y:S05]  /*8920*/  BRA `(.L_x_148) ;  /* 0xffffffa400047947 */ /* 0x000fea000383ffff */
.L_x_50:
[----:B------:R-:W-:-:S07]  /*8930*/  MOV R0, UR5 ;  /* 0x0000000500007c02 */ /* 0x000fce0008000f00 */
.L_x_149:
[----:B-1----:R1:W2:Y:S02]  /*8940*/  SYNCS.PHASECHK.TRANS64.TRYWAIT P0, [R0+URZ], R3 ;  /* 0x00000003000075a7 */ /* 0x0022a400080011ff */
[----:B--2---:R-:W-:Y:S05]  /*8950*/  @!P0 NANOSLEEP.SYNCS 0x989680 ;  /* 0x009896800000895d */ /* 0x004fea0003900000 */
[----:B------:R-:W2:Y:S02]  /*8960*/  @!P0 SYNCS.PHASECHK.TRANS64 P0, [R0+URZ], R3 ;  /* 0x00000003000085a7 */ /* 0x000ea400080010ff */
[----:B--2---:R-:W-:Y:S05]  /*8970*/  @!P0 BRA `(.L_x_149) ;  /* 0xfffffffc00f08947 */ /* 0x004fea000383ffff */
[----:B------:R-:W-:Y:S05]  /*8980*/  BRA `(.L_x_150) ;  /* 0xffffffa400107947 */ /* 0x000fea000383ffff */
.L_x_51:
[----:B------:R-:W-:-:S07]  /*8990*/  MOV R0, UR5 ;  /* 0x0000000500007c02 */ /* 0x000fce0008000f00 */
.L_x_151:
[----:B-1----:R1:W2:Y:S02]  /*89a0*/  SYNCS.PHASECHK.TRANS64.TRYWAIT P0, [R0+URZ], R3 ;  /* 0x00000003000075a7 */ /* 0x0022a400080011ff */
[----:B--2---:R-:W-:Y:S05]  /*89b0*/  @!P0 NANOSLEEP.SYNCS 0x989680 ;  /* 0x009896800000895d */ /* 0x004fea0003900000 */
[----:B------:R-:W2:Y:S02]  /*89c0*/  @!P0 SYNCS.PHASECHK.TRANS64 P0, [R0+URZ], R3 ;  /* 0x00000003000085a7 */ /* 0x000ea400080010ff */
[----:B--2---:R-:W-:Y:S05]  /*89d0*/  @!P0 BRA `(.L_x_151) ;  /* 0xfffffffc00f08947 */ /* 0x004fea000383ffff */
[----:B------:R-:W-:Y:S05]  /*89e0*/  BRA `(.L_x_152) ;  /* 0xffffffa4001c7947 */ /* 0x000fea000383ffff */
.L_x_52:
[----:B------:R-:W-:-:S07]  /*89f0*/  MOV R0, UR5 ;  /* 0x0000000500007c02 */ /* 0x000fce0008000f00 */
.L_x_153:
[----:B-1----:R1:W2:Y:S02]  /*8a00*/  SYNCS.PHASECHK.TRANS64.TRYWAIT P0, [R0+URZ], R3 ;  /* 0x00000003000075a7 */ /* 0x0022a400080011ff */
[----:B--2---:R-:W-:Y:S05]  /*8a10*/  @!P0 NANOSLEEP.SYNCS 0x989680 ;  /* 0x009896800000895d */ /* 0x004fea0003900000 */
[----:B------:R-:W2:Y:S02]  /*8a20*/  @!P0 SYNCS.PHASECHK.TRANS64 P0, [R0+URZ], R3 ;  /* 0x00000003000085a7 */ /* 0x000ea400080010ff */
[----:B--2---:R-:W-:Y:S05]  /*8a30*/  @!P0 BRA `(.L_x_153) ;  /* 0xfffffffc00f08947 */ /* 0x004fea000383ffff */
[----:B------:R-:W-:Y:S05]  /*8a40*/  BRA `(.L_x_154) ;  /* 0xffffffa400287947 */ /* 0x000fea000383ffff */
.L_x_53:
[----:B------:R-:W-:-:S07]  /*8a50*/  MOV R0, UR5 ;  /* 0x0000000500007c02 */ /* 0x000fce0008000f00 */
.L_x_155:
[----:B-1----:R1:W2:Y:S02]  /*8a60*/  SYNCS.PHASECHK.TRANS64.TRYWAIT P0, [R0+URZ], R3 ;  /* 0x00000003000075a7 */ /* 0x0022a400080011ff */
[----:B--2---:R-:W-:Y:S05]  /*8a70*/  @!P0 NANOSLEEP.SYNCS 0x989680 ;  /* 0x009896800000895d */ /* 0x004fea0003900000 */
[----:B------:R-:W2:Y:S02]  /*8a80*/  @!P0 SYNCS.PHASECHK.TRANS64 P0, [R0+URZ], R3 ;  /* 0x00000003000085a7 */ /* 0x000ea400080010ff */
[----:B--2---:R-:W-:Y:S05]  /*8a90*/  @!P0 BRA `(.L_x_155) ;  /* 0xfffffffc00f08947 */ /* 0x004fea000383ffff */
[----:B------:R-:W-:Y:S05]  /*8aa0*/  BRA `(.L_x_156) ;  /* 0xffffffa400347947 */ /* 0x000fea000383ffff */
.L_x_54:
[----:B------:R-:W-:-:S07]  /*8ab0*/  MOV R0, UR5 ;  /* 0x0000000500007c02 */ /* 0x000fce0008000f00 */
.L_x_157:
[----:B-1----:R1:W2:Y:S02]  /*8ac0*/  SYNCS.PHASECHK.TRANS64.TRYWAIT P0, [R0+URZ], R3 ;  /* 0x00000003000075a7 */ /* 0x0022a400080011ff */
[----:B--2---:R-:W-:Y:S05]  /*8ad0*/  @!P0 NANOSLEEP.SYNCS 0x989680 ;  /* 0x009896800000895d */ /* 0x004fea0003900000 */
[----:B------:R-:W2:Y:S02]  /*8ae0*/  @!P0 SYNCS.PHASECHK.TRANS64 P0, [R0+URZ], R3 ;  /* 0x00000003000085a7 */ /* 0x000ea400080010ff */
[----:B--2---:R-:W-:Y:S05]  /*8af0*/  @!P0 BRA `(.L_x_157) ;  /* 0xfffffffc00f08947 */ /* 0x004fea000383ffff */
[----:B------:R-:W-:Y:S05]  /*8b00*/  BRA `(.L_x_158) ;  /* 0xffffffa400407947 */ /* 0x000fea000383ffff */
.L_x_55:
[----:B------:R-:W-:-:S07]  /*8b10*/  MOV R0, UR5 ;  /* 0x0000000500007c02 */ /* 0x000fce0008000f00 */
.L_x_159:
[----:B-1----:R1:W2:Y:S02]  /*8b20*/  SYNCS.PHASECHK.TRANS64.TRYWAIT P0, [R0+URZ], R3 ;  /* 0x00000003000075a7 */ /* 0x0022a400080011ff */
[----:B--2---:R-:W-:Y:S05]  /*8b30*/  @!P0 NANOSLEEP.SYNCS 0x989680 ;  /* 0x009896800000895d */ /* 0x004fea0003900000 */
[----:B------:R-:W2:Y:S02]  /*8b40*/  @!P0 SYNCS.PHASECHK.TRANS64 P0, [R0+URZ], R3 ;  /* 0x00000003000085a7 */ /* 0x000ea400080010ff */
[----:B--2---:R-:W-:Y:S05]  /*8b50*/  @!P0 BRA `(.L_x_159) ;  /* 0xfffffffc00f08947 */ /* 0x004fea000383ffff */
[----:B------:R-:W-:Y:S05]  /*8b60*/  BRA `(.L_x_160) ;  /* 0xffffffa4004c7947 */ /* 0x000fea000383ffff */
.L_x_58:
[----:B--2---:R2:W3:Y:S02]  /*8b70*/  SYNCS.PHASECHK.TRANS64.TRYWAIT P0, [R2+URZ+0x160], R5 ;  /* 0x00016005020075a7 */ /* 0x0044e400080011ff */
[----:B---3--:R-:W-:Y:S05]  /*8b80*/  @!P0 NANOSLEEP.SYNCS 0x989680 ;  /* 0x009896800000895d */ /* 0x008fea0003900000 */
[----:B------:R-:W3:Y:S02]  /*8b90*/  @!P0 SYNCS.PHASECHK.TRANS64 P0, [R2+URZ+0x160], R5 ;  /* 0x00016005020085a7 */ /* 0x000ee400080010ff */
[----:B---3--:R-:W-:Y:S05]  /*8ba0*/  @!P0 BRA `(.L_x_58) ;  /* 0xfffffffc00f08947 */ /* 0x008fea000383ffff */
[----:B------:R-:W-:Y:S05]  /*8bb0*/  BRA `(.L_x_161) ;  /* 0xffffffa400a87947 */ /* 0x000fea000383ffff */
.L_x_59:
[----:B------:R-:W-:-:S07]  /*8bc0*/  MOV R2, UR4 ;  /* 0x0000000400027c02 */ /* 0x000fce0008000f00 */
.L_x_162:
[----:B--2---:R2:W3:Y:S02]  /*8bd0*/  SYNCS.PHASECHK.TRANS64.TRYWAIT P0, [R2+URZ+0x110], R5 ;  /* 0x00011005020075a7 */ /* 0x0044e400080011ff */
[----:B---3--:R-:W-:Y:S05]  /*8be0*/  @!P0 NANOSLEEP.SYNCS 0x989680 ;  /* 0x009896800000895d */ /* 0x008fea0003900000 */
[----:B------:R-:W3:Y:S02]  /*8bf0*/  @!P0 SYNCS.PHASECHK.TRANS64 P0, [R2+URZ+0x110], R5 ;  /* 0x00011005020085a7 */ /* 0x000ee400080010ff */
[----:B---3--:R-:W-:Y:S05]  /*8c00*/  @!P0 BRA `(.L_x_162) ;  /* 0xfffffffc00f08947 */ /* 0x008fea000383ffff */
[----:B------:R-:W-:Y:S05]  /*8c10*/  BRA `(.L_x_163) ;  /* 0xffffffa400b87947 */ /* 0x000fea000383ffff */
.L_x_60:
[----:B--2---:R2:W3:Y:S02]  /*8c20*/  SYNCS.PHASECHK.TRANS64.TRYWAIT P1, [R2+URZ+0x100], R5 ;  /* 0x00010005020075a7 */ /* 0x0044e400080211ff */
[----:B---3--:R-:W-:Y:S05]  /*8c30*/  @!P1 NANOSLEEP.SYNCS 0x989680 ;  /* 0x009896800000995d */ /* 0x008fea0003900000 */
[----:B------:R-:W3:Y:S02]  /*8c40*/  @!P1 SYNCS.PHASECHK.TRANS64 P1, [R2+URZ+0x100], R5 ;  /* 0x00010005020095a7 */ /* 0x000ee400080210ff */
[----:B---3--:R-:W-:Y:S05]  /*8c50*/  @!P1 BRA `(.L_x_60) ;  /* 0xfffffffc00f09947 */ /* 0x008fea000383ffff */
[----:B------:R-:W-:Y:S05]  /*8c60*/  BRA `(.L_x_164) ;  /* 0xffffffa400e87947 */ /* 0x000fea000383ffff */
.L_x_63:
[----:B------:R-:W-:-:S07]  /*8c70*/  MOV R0, UR4 ;  /* 0x0000000400007c02 */ /* 0x000fce0008000f00 */
.L_x_165:
[----:B--2---:R2:W3:Y:S02]  /*8c80*/  SYNCS.PHASECHK.TRANS64.TRYWAIT P0, [R0+URZ+0x110], R3 ;  /* 0x00011003000075a7 */ /* 0x0044e400080011ff */
[----:B---3--:R-:W-:Y:S05]  /*8c90*/  @!P0 NANOSLEEP.SYNCS 0x989680 ;  /* 0x009896800000895d */ /* 0x008fea0003900000 */
[----:B------:R-:W3:Y:S02]  /*8ca0*/  @!P0 SYNCS.PHASECHK.TRANS64 P0, [R0+URZ+0x110], R3 ;  /* 0x00011003000085a7 */ /* 0x000ee400080010ff */
[----:B---3--:R-:W-:Y:S05]  /*8cb0*/  @!P0 BRA `(.L_x_165) ;  /* 0xfffffffc00f08947 */ /* 0x008fea000383ffff */
[----:B------:R-:W-:Y:S05]  /*8cc0*/  BRA `(.L_x_62) ;  /* 0xffffffa8003c7947 */ /* 0x000fea000383ffff */
.L_x_72:
[----:B--2---:R-:W-:-:S04]  /*8cd0*/  MOV R0, UR5 ;  /* 0x0000000500007c02 */ /* 0x004fc80008000f00 */
[----:B------:R2:W3:Y:S03]  /*8ce0*/  SYNCS.PHASECHK.TRANS64.TRYWAIT P0, [R0+URZ+0x8], R7 ;  /* 0x00000807000075a7 */ /* 0x0004e600080011ff */
[----:B---3--:R-:W-:Y:S05]  /*8cf0*/  @!P0 NANOSLEEP.SYNCS 0x989680 ;  /* 0x009896800000895d */ /* 0x008fea0003900000 */
[----:B------:R-:W3:Y:S02]  /*8d00*/  @!P0 SYNCS.PHASECHK.TRANS64 P0, [R0+URZ+0x8], R7 ;  /* 0x00000807000085a7 */ /* 0x000ee400080010ff */
[----:B---3--:R-:W-:Y:S05]  /*8d10*/  @!P0 BRA `(.L_x_72) ;  /* 0xfffffffc00ec8947 */ /* 0x008fea000383ffff */
[----:B------:R-:W-:Y:S05]  /*8d20*/  BRA `(.L_x_71) ;  /* 0xffffffa800f07947 */ /* 0x000fea000383ffff */
.L_x_74:
[----:B------:R-:W-:Y:S01]  /*8d30*/  BSSY B0, `(.L_x_166) ;  /* 0x0000006000007945 */ /* 0x000fe20003800000 */
[----:B------:R-:W-:-:S07]  /*8d40*/  MOV R15, 0xffffffff ;  /* 0xffffffff000f7802 */ /* 0x000fce0000000f00 */
[----:B-12--5:R-:W-:Y:S05]  /*8d50*/  WARPSYNC.COLLECTIVE R15, `(.L_x_167) ;  /* 0x000000000f0c7348 */ /* 0x026fea0003c00000 */
[----:B------:R-:W-:Y:S02]  /*8d60*/  ELECT P6, UR79, PT ;  /* 0x00000000004f782f */ /* 0x000fe400038c0000 */
[----:B------:R-:W-:Y:S01]  /*8d70*/  MOV R14, UR79 ;  /* 0x0000004f000e7c02 */ /* 0x000fe20008000f00 */
[----:B-12--5:R-:W-:Y:S10]  /*8d80*/  ENDCOLLECTIVE ;  /* 0x000000000000791b */ /* 0x026ff40003800000 */
.L_x_167:
[----:B------:R-:W-:Y:S05]  /*8d90*/  BSYNC B0 ;  /* 0x0000000000007941 */ /* 0x000fea0003800000 */
.L_x_166:
[----:B------:R-:W-:Y:S05]  /*8da0*/  BRA `(.L_x_168) ;  /* 0xffffffac00207947 */ /* 0x000fea000383ffff */
.L_x_76:
[----:B--2---:R-:W-:-:S04]  /*8db0*/  MOV R0, UR5 ;  /* 0x0000000500007c02 */ /* 0x004fc80008000f00 */
[----:B------:R2:W3:Y:S03]  /*8dc0*/  SYNCS.PHASECHK.TRANS64.TRYWAIT P0, [R0+URZ+0x8], R5 ;  /* 0x00000805000075a7 */ /* 0x0004e600080011ff */
[----:B---3--:R-:W-:Y:S05]  /*8dd0*/  @!P0 NANOSLEEP.SYNCS 0x989680 ;  /* 0x009896800000895d */ /* 0x008fea0003900000 */
[----:B------:R-:W3:Y:S02]  /*8de0*/  @!P0 SYNCS.PHASECHK.TRANS64 P0, [R0+URZ+0x8], R5 ;  /* 0x00000805000085a7 */ /* 0x000ee400080010ff */
[----:B---3--:R-:W-:Y:S05]  /*8df0*/  @!P0 BRA `(.L_x_76) ;  /* 0xfffffffc00ec8947 */ /* 0x008fea000383ffff */
[----:B------:R-:W-:Y:S05]  /*8e00*/  BRA `(.L_x_75) ;  /* 0xffffffac00247947 */ /* 0x000fea000383ffff */
.L_x_77:
[----:B-1----:R1:W2:Y:S02]  /*8e10*/  SYNCS.PHASECHK.TRANS64.TRYWAIT P0, [R0+URZ+0x100], R5 ;  /* 0x00010005000075a7 */ /* 0x0022a400080011ff */
[----:B--2---:R-:W-:Y:S05]  /*8e20*/  @!P0 NANOSLEEP.SYNCS 0x989680 ;  /* 0x009896800000895d */ /* 0x004fea0003900000 */
[----:B------:R-:W2:Y:S02]  /*8e30*/  @!P0 SYNCS.PHASECHK.TRANS64 P0, [R0+URZ+0x100], R5 ;  /* 0x00010005000085a7 */ /* 0x000ea400080010ff */
[----:B--2---:R-:W-:Y:S05]  /*8e40*/  @!P0 BRA `(.L_x_77) ;  /* 0xfffffffc00f08947 */ /* 0x004fea000383ffff */
[----:B------:R-:W-:Y:S05]  /*8e50*/  BRA `(.L_x_169) ;  /* 0xffffffb000107947 */ /* 0x000fea000383ffff */
.L_x_79:
[----:B------:R-:W-:-:S07]  /*8e60*/  MOV R0, UR31 ;  /* 0x0000001f00007c02 */ /* 0x000fce0008000f00 */
.L_x_170:
[----:B-1----:R1:W2:Y:S02]  /*8e70*/  SYNCS.PHASECHK.TRANS64.TRYWAIT P0, [R0+URZ+0x140], R5 ;  /* 0x00014005000075a7 */ /* 0x0022a400080011ff */
[----:B--2---:R-:W-:Y:S05]  /*8e80*/  @!P0 NANOSLEEP.SYNCS 0x989680 ;  /* 0x009896800000895d */ /* 0x004fea0003900000 */
[----:B------:R-:W2:Y:S02]  /*8e90*/  @!P0 SYNCS.PHASECHK.TRANS64 P0, [R0+URZ+0x140], R5 ;  /* 0x00014005000085a7 */ /* 0x000ea400080010ff */
[----:B--2---:R-:W-:Y:S05]  /*8ea0*/  @!P0 BRA `(.L_x_170) ;  /* 0xfffffffc00f08947 */ /* 0x004fea000383ffff */
[----:B------:R-:W-:Y:S05]  /*8eb0*/  BRA `(.L_x_171) ;  /* 0xffffffb0005c7947 */ /* 0x000fea000383ffff */
.L_x_82:
[----:B------:R-:W-:Y:S07]  /*8ec0*/  MOV R0, UR5 ;  /* 0x0000000500007c02 */ /* 0x000fee0008000f00 */
.L_x_172:
[----:B-1----:R1:W2:Y:S02]  /*8ed0*/  SYNCS.PHASECHK.TRANS64.TRYWAIT P0, [R0+URZ], R5 ;  /* 0x00000005000075a7 */ /* 0x0022a400080011ff */
[----:B--2---:R-:W-:Y:S05]  /*8ee0*/  @!P0 NANOSLEEP.SYNCS 0x989680 ;  /* 0x009896800000895d */ /* 0x004fea0003900000 */
[----:B------:R-:W2:Y:S02]  /*8ef0*/  @!P0 SYNCS.PHASECHK.TRANS64 P0, [R0+URZ], R5 ;  /* 0x00000005000085a7 */ /* 0x000ea400080010ff */
[----:B--2---:R-:W-:Y:S05]  /*8f00*/  @!P0 BRA `(.L_x_172) ;  /* 0xfffffffc00f08947 */ /* 0x004fea000383ffff */
[----:B------:R-:W-:Y:S05]  /*8f10*/  BRA `(.L_x_81) ;  /* 0xffffffb000707947 */ /* 0x000fea000383ffff */
.L_x_86:
[----:B-1----:R-:W-:-:S07]  /*8f20*/  MOV R0, UR4 ;  /* 0x0000000400007c02 */ /* 0x002fce0008000f00 */
.L_x_173:
[----:B-1----:R1:W2:Y:S02]  /*8f30*/  SYNCS.PHASECHK.TRANS64.TRYWAIT P0, [R0+URZ], R3 ;  /* 0x00000003000075a7 */ /* 0x0022a400080011ff */
[----:B--2---:R-:W-:Y:S05]  /*8f40*/  @!P0 NANOSLEEP.SYNCS 0x989680 ;  /* 0x009896800000895d */ /* 0x004fea0003900000 */
[----:B------:R-:W2:Y:S02]  /*8f50*/  @!P0 SYNCS.PHASECHK.TRANS64 P0, [R0+URZ], R3 ;  /* 0x00000003000085a7 */ /* 0x000ea400080010ff */
[----:B--2---:R-:W-:Y:S05]  /*8f60*/  @!P0 BRA `(.L_x_173) ;  /* 0xfffffffc00f08947 */ /* 0x004fea000383ffff */
[----:B------:R-:W-:Y:S05]  /*8f70*/  BRA `(.L_x_174) ;  /* 0xffffffb400647947 */ /* 0x000fea000383ffff */
.L_x_87:
[----:B------:R-:W-:-:S07]  /*8f80*/  MOV R0, UR5 ;  /* 0x0000000500007c02 */ /* 0x000fce0008000f00 */
.L_x_175:
[----:B-1----:R1:W2:Y:S02]  /*8f90*/  SYNCS.PHASECHK.TRANS64.TRYWAIT P0, [R0+URZ], R3 ;  /* 0x00000003000075a7 */ /* 0x0022a400080011ff */
[----:B--2---:R-:W-:Y:S05]  /*8fa0*/  @!P0 NANOSLEEP.SYNCS 0x989680 ;  /* 0x009896800000895d */ /* 0x004fea0003900000 */
[----:B------:R-:W2:Y:S02]  /*8fb0*/  @!P0 SYNCS.PHASECHK.TRANS64 P0, [R0+URZ], R3 ;  /* 0x00000003000085a7 */ /* 0x000ea400080010ff */
[----:B--2---:R-:W-:Y:S05]  /*8fc0*/  @!P0 BRA `(.L_x_175) ;  /* 0xfffffffc00f08947 */ /* 0x004fea000383ffff */
[----:B------:R-:W-:Y:S05]  /*8fd0*/  BRA `(.L_x_176) ;  /* 0xffffffb400707947 */ /* 0x000fea000383ffff */
.L_x_88:
[----:B------:R-:W-:-:S07]  /*8fe0*/  MOV R0, UR5 ;  /* 0x0000000500007c02 */ /* 0x000fce0008000f00 */
.L_x_177:
[----:B-1----:R1:W2:Y:S02]  /*8ff0*/  SYNCS.PHASECHK.TRANS64.TRYWAIT P0, [R0+URZ], R3 ;  /* 0x00000003000075a7 */ /* 0x0022a400080011ff */
[----:B--2---:R-:W-:Y:S05]  /*9000*/  @!P0 NANOSLEEP.SYNCS 0x989680 ;  /* 0x009896800000895d */ /* 0x004fea0003900000 */
[----:B------:R-:W2:Y:S02]  /*9010*/  @!P0 SYNCS.PHASECHK.TRANS64 P0, [R0+URZ], R3 ;  /* 0x00000003000085a7 */ /* 0x000ea400080010ff */
[----:B--2---:R-:W-:Y:S05]  /*9020*/  @!P0 BRA `(.L_x_177) ;  /* 0xfffffffc00f08947 */ /* 0x004fea000383ffff */
[----:B------:R-:W-:Y:S05]  /*9030*/  BRA `(.L_x_178) ;  /* 0xffffffb4007c7947 */ /* 0x000fea000383ffff */
.L_x_91:
[----:B------:R-:W-:-:S07]  /*9040*/  MOV R0, UR26 ;  /* 0x0000001a00007c02 */ /* 0x000fce0008000f00 */
.L_x_179:
[----:B-1----:R1:W2:Y:S02]  /*9050*/  SYNCS.PHASECHK.TRANS64.TRYWAIT P1, [R0+URZ+0x180], R3 ;  /* 0x00018003000075a7 */ /* 0x0022a400080211ff */
[----:B--2---:R-:W-:Y:S05]  /*9060*/  @!P1 NANOSLEEP.SYNCS 0x989680 ;  /* 0x009896800000995d */ /* 0x004fea0003900000 */
[----:B------:R-:W2:Y:S02]  /*9070*/  @!P1 SYNCS.PHASECHK.TRANS64 P1, [R0+URZ+0x180], R3 ;  /* 0x00018003000095a7 */ /* 0x000ea400080210ff */
[----:B--2---:R-:W-:Y:S05]  /*9080*/  @!P1 BRA `(.L_x_179) ;  /* 0xfffffffc00f09947 */ /* 0x004fea000383ffff */
[----:B------:R-:W-:Y:S05]  /*9090*/  BRA `(.L_x_180) ;  /* 0xffffffb400c87947 */ /* 0x000fea000383ffff */
.L_x_96:
[----:B---3--:R3:W4:Y:S02]  /*90a0*/  SYNCS.PHASECHK.TRANS64.TRYWAIT P0, [R12+URZ+0x100], R9 ;  /* 0x000100090c0075a7 */ /* 0x00872400080011ff */
[----:B----4-:R-:W-:Y:S05]  /*90b0*/  @!P0 NANOSLEEP.SYNCS 0x989680 ;  /* 0x009896800000895d */ /* 0x010fea0003900000 */
[----:B------:R-:W4:Y:S02]  /*90c0*/  @!P0 SYNCS.PHASECHK.TRANS64 P0, [R12+URZ+0x100], R9 ;  /* 0x000100090c0085a7 */ /* 0x000f2400080010ff */
[----:B----4-:R-:W-:Y:S05]  /*90d0*/  @!P0 BRA `(.L_x_96) ;  /* 0xfffffffc00f08947 */ /* 0x010fea000383ffff */
[----:B------:R-:W-:Y:S05]  /*90e0*/  BRA `(.L_x_181) ;  /* 0xffffffb800e87947 */ /* 0x000fea000383ffff */
.L_x_99:
[----:B------:R-:W-:Y:S07]  /*90f0*/  MOV R0, UR21 ;  /* 0x0000001500007c02 */ /* 0x000fee0008000f00 */
.L_x_182:
[----:B-1----:R1:W3:Y:S02]  /*9100*/  SYNCS.PHASECHK.TRANS64.TRYWAIT P2, [R0+URZ+0xf8], R11 ;  /* 0x0000f80b000075a7 */ /* 0x0022e400080411ff */
[----:B---3--:R-:W-:Y:S05]  /*9110*/  @!P2 NANOSLEEP.SYNCS 0x989680 ;  /* 0x009896800000a95d */ /* 0x008fea0003900000 */
[----:B------:R-:W3:Y:S02]  /*9120*/  @!P2 SYNCS.PHASECHK.TRANS64 P2, [R0+URZ+0xf8], R11 ;  /* 0x0000f80b0000a5a7 */ /* 0x000ee400080410ff */
[----:B---3--:R-:W-:Y:S05]  /*9130*/  @!P2 BRA `(.L_x_182) ;  /* 0xfffffffc00f0a947 */ /* 0x008fea000383ffff */
[----:B------:R-:W-:Y:S05]  /*9140*/  BRA `(.L_x_98) ;  /* 0xffffffc000507947 */ /* 0x000fea000383ffff */
.L_x_102:
[----:B---3--:R-:W-:Y:S07]  /*9150*/  MOV R0, UR21 ;  /* 0x0000001500007c02 */ /* 0x008fee0008000f00 */
.L_x_183:
[----:B-1----:R1:W3:Y:S02]  /*9160*/  SYNCS.PHASECHK.TRANS64.TRYWAIT P0, [R0+URZ+0xe0], R9 ;  /* 0x0000e009000075a7 */ /* 0x0022e400080011ff */
[----:B---3--:R-:W-:Y:S05]  /*9170*/  @!P0 NANOSLEEP.SYNCS 0x989680 ;  /* 0x009896800000895d */ /* 0x008fea0003900000 */
[----:B------:R-:W3:Y:S02]  /*9180*/  @!P0 SYNCS.PHASECHK.TRANS64 P0, [R0+URZ+0xe0], R9 ;  /* 0x0000e009000085a7 */ /* 0x000ee400080010ff */
[----:B---3--:R-:W-:Y:S05]  /*9190*/  @!P0 BRA `(.L_x_183) ;  /* 0xfffffffc00f08947 */ /* 0x008fea000383ffff */
[----:B------:R-:W-:Y:S05]  /*91a0*/  BRA `(.L_x_184) ;  /* 0xffffffc000ac7947 */ /* 0x000fea000383ffff */
.L_x_103:
[----:B------:R-:W-:Y:S07]  /*91b0*/  MOV R0, UR21 ;  /* 0x0000001500007c02 */ /* 0x000fee0008000f00 */
.L_x_185:
[----:B-1----:R1:W3:Y:S02]  /*91c0*/  SYNCS.PHASECHK.TRANS64.TRYWAIT P0, [R0+URZ+0xe8], R9 ;  /* 0x0000e809000075a7 */ /* 0x0022e400080011ff */
[----:B---3--:R-:W-:Y:S05]  /*91d0*/  @!P0 NANOSLEEP.SYNCS 0x989680 ;  /* 0x009896800000895d */ /* 0x008fea0003900000 */
[----:B------:R-:W3:Y:S02]  /*91e0*/  @!P0 SYNCS.PHASECHK.TRANS64 P0, [R0+URZ+0xe8], R9 ;  /* 0x0000e809000085a7 */ /* 0x000ee400080010ff */
[----:B---3--:R-:W-:Y:S05]  /*91f0*/  @!P0 BRA `(.L_x_185) ;  /* 0xfffffffc00f08947 */ /* 0x008fea000383ffff */
[----:B------:R-:W-:Y:S05]  /*9200*/  BRA `(.L_x_186) ;  /* 0xffffffc400047947 */ /* 0x000fea000383ffff */
.L_x_105:
[----:B------:R-:W-:-:S07]  /*9210*/  MOV R0, UR21 ;  /* 0x0000001500007c02 */ /* 0x000fce0008000f00 */
.L_x_187:
[----:B-1----:R1:W4:Y:S02]  /*9220*/  SYNCS.PHASECHK.TRANS64.TRYWAIT P0, [R0+URZ+0xe0], R3 ;  /* 0x0000e003000075a7 */ /* 0x00232400080011ff */
[----:B----4-:R-:W-:Y:S05]  /*9230*/  @!P0 NANOSLEEP.SYNCS 0x989680 ;  /* 0x009896800000895d */ /* 0x010fea0003900000 */
[----:B------:R-:W4:Y:S02]  /*9240*/  @!P0 SYNCS.PHASECHK.TRANS64 P0, [R0+URZ+0xe0], R3 ;  /* 0x0000e003000085a7 */ /* 0x000f2400080010ff */
[----:B----4-:R-:W-:Y:S05]  /*9250*/  @!P0 BRA `(.L_x_187) ;  /* 0xfffffffc00f08947 */ /* 0x010fea000383ffff */
[----:B------:R-:W-:Y:S05]  /*9260*/  BRA `(.L_x_188) ;  /* 0xffffffc400907947 */ /* 0x000fea000383ffff */
.L_x_107:
[----:B--2---:R2:W3:Y:S02]  /*9270*/  SYNCS.PHASECHK.TRANS64.TRYWAIT P0, [R3+URZ+0x100], R0 ;  /* 0x00010000030075a7 */ /* 0x0044e400080011ff */
[----:B---3--:R-:W-:Y:S05]  /*9280*/  @!P0 NANOSLEEP.SYNCS 0x989680 ;  /* 0x009896800000895d */ /* 0x008fea0003900000 */
[----:B------:R-:W3:Y:S02]  /*9290*/  @!P0 SYNCS.PHASECHK.TRANS64 P0, [R3+URZ+0x100], R0 ;  /* 0x00010000030085a7 */ /* 0x000ee400080010ff */
[----:B---3--:R-:W-:Y:S05]  /*92a0*/  @!P0 BRA `(.L_x_107) ;  /* 0xfffffffc00f08947 */ /* 0x008fea000383ffff */
[----:B------:R-:W-:Y:S05]  /*92b0*/  BRA `(.L_x_189) ;  /* 0xffffffc800547947 */ /* 0x000fea000383ffff */
.L_x_118:
[----:B-1----:R1:W2:Y:S02]  /*92c0*/  SYNCS.PHASECHK.TRANS64.TRYWAIT P1, [R3+URZ+0xd0], R0 ;  /* 0x0000d000030075a7 */ /* 0x0022a400080211ff */
[----:B--2---:R-:W-:Y:S05]  /*92d0*/  @!P1 NANOSLEEP.SYNCS 0x989680 ;  /* 0x009896800000995d */ /* 0x004fea0003900000 */
[----:B------:R-:W2:Y:S02]  /*92e0*/  @!P1 SYNCS.PHASECHK.TRANS64 P1, [R3+URZ+0xd0], R0 ;  /* 0x0000d000030095a7 */ /* 0x000ea400080210ff */
[----:B--2---:R-:W-:Y:S05]  /*92f0*/  @!P1 BRA `(.L_x_118) ;  /* 0xfffffffc00f09947 */ /* 0x004fea000383ffff */
[----:B------:R-:W-:Y:S05]  /*9300*/  BRA `(.L_x_117) ;  /* 0xffffffd400ac7947 */ /* 0x000fea000383ffff */
.L_x_120:
[----:B-1----:R1:W3:Y:S02]  /*9310*/  SYNCS.PHASECHK.TRANS64.TRYWAIT P0, [R92+URZ+0x120], R5 ;  /* 0x000120055c0075a7 */ /* 0x0022e400080011ff */
[----:B---3--:R-:W-:Y:S05]  /*9320*/  @!P0 NANOSLEEP.SYNCS 0x989680 ;  /* 0x009896800000895d */ /* 0x008fea0003900000 */
[----:B------:R-:W3:Y:S02]  /*9330*/  @!P0 SYNCS.PHASECHK.TRANS64 P0, [R92+URZ+0x120], R5 ;  /* 0x000120055c0085a7 */ /* 0x000ee400080010ff */
[----:B---3--:R-:W-:Y:S05]  /*9340*/  @!P0 BRA `(.L_x_120) ;  /* 0xfffffffc00f08947 */ /* 0x008fea000383ffff */
[----:B------:R-:W-:Y:S05]  /*9350*/  BRA `(.L_x_119) ;  /* 0xffffffd800007947 */ /* 0x000fea000383ffff */
.L_x_128:
[----:B--2---:R2:W3:Y:S02]  /*9360*/  SYNCS.PHASECHK.TRANS64.TRYWAIT P0, [R107+URZ+0xd0], R2 ;  /* 0x0000d0026b0075a7 */ /* 0x0044e400080011ff */
[----:B---3--:R-:W-:Y:S05]  /*9370*/  @!P0 NANOSLEEP.SYNCS 0x989680 ;  /* 0x009896800000895d */ /* 0x008fea0003900000 */
[----:B------:R-:W3:Y:S02]  /*9380*/  @!P0 SYNCS.PHASECHK.TRANS64 P0, [R107+URZ+0xd0], R2 ;  /* 0x0000d0026b0085a7 */ /* 0x000ee400080010ff */
[----:B---3--:R-:W-:Y:S05]  /*9390*/  @!P0 BRA `(.L_x_128) ;  /* 0xfffffffc00f08947 */ /* 0x008fea000383ffff */
[----:B------:R-:W-:Y:S05]  /*93a0*/  BRA `(.L_x_127) ;  /* 0xffffffe400087947 */ /* 0x000fea000383ffff */
        .weak           $__internal_0_$__cuda_sm10x_tcgen05_guardrail_trap_col_being_dealloced_not_returned_by_alloc
        .type           $__internal_0_$__cuda_sm10x_tcgen05_guardrail_trap_col_being_dealloced_not_returned_by_alloc,@function
        .size           $__internal_0_$__cuda_sm10x_tcgen05_guardrail_trap_col_being_dealloced_not_returned_by_alloc,($__internal_1_$__cuda_sm10x_tcgen05_guardrail_trap_phase_invalid_during_alloc - $__internal_0_$__cuda_sm10x_tcgen05_guardrail_trap_col_being_dealloced_not_returned_by_alloc)
$__internal_0_$__cuda_sm10x_tcgen05_guardrail_trap_col_being_dealloced_not_returned_by_alloc:
[----:B------:R-:W-:Y:S05]  /*93b0*/  BPT.TRAP 0x1 ;  /* 0x000000040000795c */ /* 0x000fea0000300000 */
[----:B------:R-:W-:-:S04]  /*93c0*/  HFMA2 R3, -RZ, RZ, 0, 0 ;  /* 0x00000000ff037431 */ /* 0x000fc800000001ff */
[----:B------:R-:W-:Y:S05]  /*93d0*/  RET.REL.NODEC R2 `(_ZN7cutlass13device_kernelINS_4gemm6kernel13GemmUniversalIN4cute5tupleIJiiiiEEENS1_10collective13CollectiveMmaINS1_35MainloopSm100TmaUmmaWarpSpecializedILi13ELi2ELi4ENS5_IJNS4_1CILi2EEENSA_ILi4EEENSA_ILi1EEEEEEEENS5_IJNSA_ILi128EEESG_SG_EEENS_12float_e4m3_tENS5_IJlSD_lEEESI_SJ_NS4_8TiledMMAINS4_8MMA_AtomIJNS4_10MMA_TraitsINS4_25SM100_MMA_F8F6F4_2x1SM_SSEJSI_SI_fSG_SG_NS4_17integral_constantINS4_4UMMA5MajorELSQ_0EEESR_NSO_INSP_7ScaleInELSS_0EEEST_EEEEEENS4_6LayoutINS5_IJSD_SD_SD_EEENS5_IJNSA_ILi0EEESY_SY_EEEEENS5_IJNS4_10UnderscoreES11_S11_EEEEENS4_28SM100_TMA_2SM_LOAD_MULTICASTENS4_14ComposedLayoutINS4_7SwizzleILi3ELi4ELi3EEENS4_18smem_ptr_flag_bitsILi8EEENSW_INS5_IJNSA_ILi8EEESG_EEENS5_IJSG_SD_EEEEEEEvNS4_8identityENS4_18SM100_TMA_2SM_LOADES1E_vS1F_EENS_8epilogue10collective18CollectiveEpilogueINS1I_23Sm100TmaWarpSpecializedILi2ELi2ELi32ELb0ELb0EEEJNS5_IJNSA_ILi64EEESG_SG_EEENS5_IJNSW_IS1N_SD_EENSW_INS5_IJNSA_ILi32EEESB_EEENS5_IJSD_S1N_EEEEEEEESI_SJ_SI_SJ_NS1I_6fusion15FusionCallbacksIS1M_NS1V_17LinearCombinationISI_fSI_fLNS_15FloatRoundStyleE2EEES1O_S1U_JEEENS4_5SM1004TMEM4LOAD26SM100_TMEM_LOAD_32dp32b32xENS4_13SM90_TMA_LOADENS15_INS16_ILi1ELi4ELi3EEES19_NSW_INS5_IJS1A_S1Q_EEENS5_IJS1Q_SD_EEEEEEENS4_39AutoVectorizingCopyWithAssumedAlignmentILi128EEENS4_14SM90_TMA_STOREES2A_S2C_S2C_EEEvvEEEEvNT_6ParamsE) ;  /* 0xffffff6c02087950 */ /* 0x000fea0003c3ffff */
        .weak           $__internal_1_$__cuda_sm10x_tcgen05_guardrail_trap_phase_invalid_during_alloc
        .type           $__internal_1_$__cuda_sm10x_tcgen05_guardrail_trap_phase_invalid_during_alloc,@function
        .size           $__internal_1_$__cuda_sm10x_tcgen05_guardrail_trap_phase_invalid_during_alloc,($__internal_2_$__cuda_sm10x_tcgen05_guardrail_trap_unallocated_columns_being_dealloced - $__internal_1_$__cuda_sm10x_tcgen05_guardrail_trap_phase_invalid_during_alloc)
$__internal_1_$__cuda_sm10x_tcgen05_guardrail_trap_phase_invalid_during_alloc:
[----:B------:R-:W-:Y:S05]  /*93e0*/  BPT.TRAP 0x1 ;  /* 0x000000040000795c */ /* 0x000fea0000300000 */
[----:B------:R-:W-:-:S04]  /*93f0*/  MOV R5, 0x0 ;  /* 0x0000000000057802 */ /* 0x000fc80000000f00 */
[----:B------:R-:W-:Y:S05]  /*9400*/  RET.REL.NODEC R4 `(_ZN7cutlass13device_kernelINS_4gemm6kernel13GemmUniversalIN4cute5tupleIJiiiiEEENS1_10collective13CollectiveMmaINS1_35MainloopSm100TmaUmmaWarpSpecializedILi13ELi2ELi4ENS5_IJNS4_1CILi2EEENSA_ILi4EEENSA_ILi1EEEEEEEENS5_IJNSA_ILi128EEESG_SG_EEENS_12float_e4m3_tENS5_IJlSD_lEEESI_SJ_NS4_8TiledMMAINS4_8MMA_AtomIJNS4_10MMA_TraitsINS4_25SM100_MMA_F8F6F4_2x1SM_SSEJSI_SI_fSG_SG_NS4_17integral_constantINS4_4UMMA5MajorELSQ_0EEESR_NSO_INSP_7ScaleInELSS_0EEEST_EEEEEENS4_6LayoutINS5_IJSD_SD_SD_EEENS5_IJNSA_ILi0EEESY_SY_EEEEENS5_IJNS4_10UnderscoreES11_S11_EEEEENS4_28SM100_TMA_2SM_LOAD_MULTICASTENS4_14ComposedLayoutINS4_7SwizzleILi3ELi4ELi3EEENS4_18smem_ptr_flag_bitsILi8EEENSW_INS5_IJNSA_ILi8EEESG_EEENS5_IJSG_SD_EEEEEEEvNS4_8identityENS4_18SM100_TMA_2SM_LOADES1E_vS1F_EENS_8epilogue10collective18CollectiveEpilogueINS1I_23Sm100TmaWarpSpecializedILi2ELi2ELi32ELb0ELb0EEEJNS5_IJNSA_ILi64EEESG_SG_EEENS5_IJNSW_IS1N_SD_EENSW_INS5_IJNSA_ILi32EEESB_EEENS5_IJSD_S1N_EEEEEEEESI_SJ_SI_SJ_NS1I_6fusion15FusionCallbacksIS1M_NS1V_17LinearCombinationISI_fSI_fLNS_15FloatRoundStyleE2EEES1O_S1U_JEEENS4_5SM1004TMEM4LOAD26SM100_TMEM_LOAD_32dp32b32xENS4_13SM90_TMA_LOADENS15_INS16_ILi1ELi4ELi3EEES19_NSW_INS5_IJS1A_S1Q_EEENS5_IJS1Q_SD_EEEEEEENS4_39AutoVectorizingCopyWithAssumedAlignmentILi128EEENS4_14SM90_TMA_STOREES2A_S2C_S2C_EEEvvEEEEvNT_6ParamsE) ;  /* 0xffffff6804fc7950 */ /* 0x000fea0003c3ffff */
        .weak           $__internal_2_$__cuda_sm10x_tcgen05_guardrail_trap_unallocated_columns_being_dealloced
        .type           $__internal_2_$__cuda_sm10x_tcgen05_guardrail_trap_unallocated_columns_being_dealloced,@function
        .size           $__internal_2_$__cuda_sm10x_tcgen05_guardrail_trap_unallocated_columns_being_dealloced,(.L_x_191 - $__internal_2_$__cuda_sm10x_tcgen05_guardrail_trap_unallocated_columns_being_dealloced)
$__internal_2_$__cuda_sm10x_tcgen05_guardrail_trap_unallocated_columns_being_dealloced:
[----:B------:R-:W-:Y:S05]  /*9410*/  BPT.TRAP 0x1 ;  /* 0x000000040000795c */ /* 0x000fea0000300000 */
[----:B------:R-:W-:-:S04]  /*9420*/  HFMA2 R3, -RZ, RZ, 0, 0 ;  /* 0x00000000ff037431 */ /* 0x000fc800000001ff */
[----:B------:R-:W-:Y:S05]  /*9430*/  RET.REL.NODEC R2 `(_ZN7cutlass13device_kernelINS_4gemm6kernel13GemmUniversalIN4cute5tupleIJiiiiEEENS1_10collective13CollectiveMmaINS1_35MainloopSm100TmaUmmaWarpSpecializedILi13ELi2ELi4ENS5_IJNS4_1CILi2EEENSA_ILi4EEENSA_ILi1EEEEEEEENS5_IJNSA_ILi128EEESG_SG_EEENS_12float_e4m3_tENS5_IJlSD_lEEESI_SJ_NS4_8TiledMMAINS4_8MMA_AtomIJNS4_10MMA_TraitsINS4_25SM100_MMA_F8F6F4_2x1SM_SSEJSI_SI_fSG_SG_NS4_17integral_constantINS4_4UMMA5MajorELSQ_0EEESR_NSO_INSP_7ScaleInELSS_0EEEST_EEEEEENS4_6LayoutINS5_IJSD_SD_SD_EEENS5_IJNSA_ILi0EEESY_SY_EEEEENS5_IJNS4_10UnderscoreES11_S11_EEEEENS4_28SM100_TMA_2SM_LOAD_MULTICASTENS4_14ComposedLayoutINS4_7SwizzleILi3ELi4ELi3EEENS4_18smem_ptr_flag_bitsILi8EEENSW_INS5_IJNSA_ILi8EEESG_EEENS5_IJSG_SD_EEEEEEEvNS4_8identityENS4_18SM100_TMA_2SM_LOADES1E_vS1F_EENS_8epilogue10collective18CollectiveEpilogueINS1I_23Sm100TmaWarpSpecializedILi2ELi2ELi32ELb0ELb0EEEJNS5_IJNSA_ILi64EEESG_SG_EEENS5_IJNSW_IS1N_SD_EENSW_INS5_IJNSA_ILi32EEESB_EEENS5_IJSD_S1N_EEEEEEEESI_SJ_SI_SJ_NS1I_6fusion15FusionCallbacksIS1M_NS1V_17LinearCombinationISI_fSI_fLNS_15FloatRoundStyleE2EEES1O_S1U_JEEENS4_5SM1004TMEM4LOAD26SM100_TMEM_LOAD_32dp32b32xENS4_13SM90_TMA_LOADENS15_INS16_ILi1ELi4ELi3EEES19_NSW_INS5_IJS1A_S1Q_EEENS5_IJS1Q_SD_EEEEEEENS4_39AutoVectorizingCopyWithAssumedAlignmentILi128EEENS4_14SM90_TMA_STOREES2A_S2C_S2C_EEEvvEEEEvNT_6ParamsE) ;  /* 0xffffff6802f07950 */ /* 0x000fea0003c3ffff */
.L_x_190:
[----:B------:R-:W-:-:S00]  /*9440*/  BRA `(.L_x_190) ;  /* 0xfffffffc00fc7947 */ /* 0x000fc0000383ffff */
[----:B------:R-:W-:-:S00]  /*9450*/  NOP ;  /* 0x0000000000007918 */ /* 0x000fc00000000000 */
        /* <DEDUP_REMOVED lines=10> */
.L_x_191:


//--------------------- .nv.global.init           --------------------------
	.section	.nv.global.init,"aw",@progbits
.nv.global.init:
	.type		$str$27,@object
	.size		$str$27,($str$28 - $str$27)
$str$27:
        /*0000*/ 	.byte	0x28, 0x61, 0x64, 0x64, 0x72, 0x65, 0x73, 0x73, 0x20, 0x26, 0x20, 0x6d, 0x61, 0x73, 0x6b, 0x29
        /*0010*/ 	.byte	0x20, 0x3d, 0x3d, 0x20, 0x30, 0x00
	.type		$str$28,@object
	.size		$str$28,($str$26 - $str$28)
$str$28:
        /*0016*/ 	.byte	0x2f, 0x74, 0x6d, 0x70, 0x2f, 0x63, 0x75, 0x74, 0x6c, 0x61, 0x73, 0x73, 0x5f, 0x73, 0x77, 0x65
        /*0026*/ 	.byte	0x65, 0x70, 0x5f, 0x73, 0x72, 0x63, 0x2f, 0x69, 0x6e, 0x63, 0x6c, 0x75, 0x64, 0x65, 0x2f, 0x63
        /*0036*/ 	.byte	0x75, 0x74, 0x65, 0x2f, 0x70, 0x6f, 0x69, 0x6e, 0x74, 0x65, 0x72, 0x5f, 0x66, 0x6c, 0x61, 0x67
        /*0046*/ 	.byte	0x67, 0x65, 0x64, 0x2e, 0x68, 0x70, 0x70, 0x00
	.type		$str$26,@object
	.size		$str$26,($str$25 - $str$26)
$str$26:
        /*004e*/ 	.byte	0x2f, 0x74, 0x6d, 0x70, 0x2f, 0x63, 0x75, 0x74, 0x6c, 0x61, 0x73, 0x73, 0x5f, 0x73, 0x77, 0x65
        /*005e*/ 	.byte	0x65, 0x70, 0x5f, 0x73, 0x72, 0x63, 0x2f, 0x69, 0x6e, 0x63, 0x6c, 0x75, 0x64, 0x65, 0x2f, 0x63
        /*006e*/ 	.byte	0x75, 0x74, 0x65, 0x2f, 0x61, 0x74, 0x6f, 0x6d, 0x2f, 0x63, 0x6f, 0x70, 0x79, 0x5f, 0x74, 0x72
        /*007e*/ 	.byte	0x61, 0x69, 0x74, 0x73, 0x5f, 0x73, 0x6d, 0x31, 0x30, 0x30, 0x2e, 0x68, 0x70, 0x70, 0x00
	.type		$str$25,@object
	.size		$str$25,(__unnamed_1 - $str$25)
$str$25:
        /*008d*/ 	.byte	0x28, 0x28, 0x75, 0x69, 0x6e, 0x74, 0x33, 0x32, 0x5f, 0x74, 0x28, 0x74, 0x68, 0x72, 0x65, 0x61
        /*009d*/ 	.byte	0x64, 0x49, 0x64, 0x78, 0x2e, 0x78, 0x29, 0x20, 0x2f, 0x20, 0x33, 0x32, 0x29, 0x20, 0x25, 0x20
        /*00ad*/ 	.byte	0x34, 0x29, 0x20, 0x3d, 0x3d, 0x20, 0x28, 0x28, 0x28, 0x74, 0x6d, 0x65, 0x6d, 0x5f, 0x61, 0x64
        /*00bd*/ 	.byte	0x64, 0x72, 0x20, 0x3e, 0x3e, 0x20, 0x31, 0x36, 0x29, 0x20, 0x2f, 0x20, 0x33, 0x32, 0x29, 0x20
        /*00cd*/ 	.byte	0x25, 0x20, 0x34, 0x29, 0x00
	.type		__unnamed_1,@object
	.size		__unnamed_1,(__unnamed_2 - __unnamed_1)
__unnamed_1:
        /*00d2*/ 	.byte	0x61, 0x75, 0x74, 0x6f, 0x20, 0x63, 0x75, 0x74, 0x65, 0x3a, 0x3a, 0x61, 0x73, 0x5f, 0x70, 0x6f
        /* <DEDUP_REMOVED lines=24> */
        /*0262*/ 	.byte	0x3a, 0x3a, 0x43, 0x3c, 0x34, 0x30, 0x39, 0x36, 0x3e, 0x3e, 0x3e, 0x3e, 0x5d, 0x00
	.type		__unnamed_2,@object
	.size		__unnamed_2,(.L_2 - __unnamed_2)
__unnamed_2:
        /* <DEDUP_REMOVED lines=40> */
        /*04f0*/ 	.byte	0x74, 0x65, 0x3a, 0x3a, 0x43, 0x3c, 0x30, 0x3e, 0x3e, 0x3e, 0x3e, 0x5d, 0x00
.L_2:


//--------------------- .nv.shared._ZN7cutlass13device_kernelINS_4gemm6kernel13GemmUniversalIN4cute5tupleIJiiiiEEENS1_10collective13CollectiveMmaINS1_35MainloopSm100TmaUmmaWarpSpecializedILi13ELi2ELi4ENS5_IJNS4_1CILi2EEENSA_ILi4EEENSA_ILi1EEEEEEEENS5_IJNSA_ILi128EEESG_SG_EEENS_12float_e4m3_tENS5_IJlSD_lEEESI_SJ_NS4_8TiledMMAINS4_8MMA_AtomIJNS4_10MMA_TraitsINS4_25SM100_MMA_F8F6F4_2x1SM_SSEJSI_SI_fSG_SG_NS4_17integral_constantINS4_4UMMA5MajorELSQ_0EEESR_NSO_INSP_7ScaleInELSS_0EEEST_EEEEEENS4_6LayoutINS5_IJSD_SD_SD_EEENS5_IJNSA_ILi0EEESY_SY_EEEEENS5_IJNS4_10UnderscoreES11_S11_EEEEENS4_28SM100_TMA_2SM_LOAD_MULTICASTENS4_14ComposedLayoutINS4_7SwizzleILi3ELi4ELi3EEENS4_18smem_ptr_flag_bitsILi8EEENSW_INS5_IJNSA_ILi8EEESG_EEENS5_IJSG_SD_EEEEEEEvNS4_8identityENS4_18SM100_TMA_2SM_LOADES1E_vS1F_EENS_8epilogue10collective18CollectiveEpilogueINS1I_23Sm100TmaWarpSpecializedILi2ELi2ELi32ELb0ELb0EEEJNS5_IJNSA_ILi64EEESG_SG_EEENS5_IJNSW_IS1N_SD_EENSW_INS5_IJNSA_ILi32EEESB_EEENS5_IJSD_S1N_EEEEEEEESI_SJ_SI_SJ_NS1I_6fusion15FusionCallbacksIS1M_NS1V_17LinearCombinationISI_fSI_fLNS_15FloatRoundStyleE2EEES1O_S1U_JEEENS4_5SM1004TMEM4LOAD26SM100_TMEM_LOAD_32dp32b32xENS4_13SM90_TMA_LOADENS15_INS16_ILi1ELi4ELi3EEES19_NSW_INS5_IJS1A_S1Q_EEENS5_IJS1Q_SD_EEEEEEENS4_39AutoVectorizingCopyWithAssumedAlignmentILi128EEENS4_14SM90_TMA_STOREES2A_S2C_S2C_EEEvvEEEEvNT_6ParamsE --------------------------
	.section	.nv.shared._ZN7cutlass13device_kernelINS_4gemm6kernel13GemmUniversalIN4cute5tupleIJiiiiEEENS1_10collective13CollectiveMmaINS1_35MainloopSm100TmaUmmaWarpSpecializedILi13ELi2ELi4ENS5_IJNS4_1CILi2EEENSA_ILi4EEENSA_ILi1EEEEEEEENS5_IJNSA_ILi128EEESG_SG_EEENS_12float_e4m3_tENS5_IJlSD_lEEESI_SJ_NS4_8TiledMMAINS4_8MMA_AtomIJNS4_10MMA_TraitsINS4_25SM100_MMA_F8F6F4_2x1SM_SSEJSI_SI_fSG_SG_NS4_17integral_constantINS4_4UMMA5MajorELSQ_0EEESR_NSO_INSP_7ScaleInELSS_0EEEST_EEEEEENS4_6LayoutINS5_IJSD_SD_SD_EEENS5_IJNSA_ILi0EEESY_SY_EEEEENS5_IJNS4_10UnderscoreES11_S11_EEEEENS4_28SM100_TMA_2SM_LOAD_MULTICASTENS4_14ComposedLayoutINS4_7SwizzleILi3ELi4ELi3EEENS4_18smem_ptr_flag_bitsILi8EEENSW_INS5_IJNSA_ILi8EEESG_EEENS5_IJSG_SD_EEEEEEEvNS4_8identityENS4_18SM100_TMA_2SM_LOADES1E_vS1F_EENS_8epilogue10collective18CollectiveEpilogueINS1I_23Sm100TmaWarpSpecializedILi2ELi2ELi32ELb0ELb0EEEJNS5_IJNSA_ILi64EEESG_SG_EEENS5_IJNSW_IS1N_SD_EENSW_INS5_IJNSA_ILi32EEESB_EEENS5_IJSD_S1N_EEEEEEEESI_SJ_SI_SJ_NS1I_6fusion15FusionCallbacksIS1M_NS1V_17LinearCombinationISI_fSI_fLNS_15FloatRoundStyleE2EEES1O_S1U_JEEENS4_5SM1004TMEM4LOAD26SM100_TMEM_LOAD_32dp32b32xENS4_13SM90_TMA_LOADENS15_INS16_ILi1ELi4ELi3EEES19_NSW_INS5_IJS1A_S1Q_EEENS5_IJS1Q_SD_EEEEEEENS4_39AutoVectorizingCopyWithAssumedAlignmentILi128EEENS4_14SM90_TMA_STOREES2A_S2C_S2C_EEEvvEEEEvNT_6ParamsE,"aw",@nobits
	.sectionflags	@""
	.align	16
	.zero		1024


//--------------------- .nv.shared.reserved.0     --------------------------
	.section	.nv.shared.reserved.0,"aw",@nobits
	.weak		__nv_reservedSMEM_offset_0_alias
	.size		__nv_reservedSMEM_offset_0_alias, 0, 64
	.other		__nv_reservedSMEM_offset_0_alias,@"STO_CUDA_RESERVED_SHARED STV_DEFAULT"
__nv_reservedSMEM_offset_0_alias:
	.zero		0
.nv.shared.reserved.0:
	.zero		64
	.weak		__nv_reservedSMEM_tcgen05_partition
	.type		__nv_reservedSMEM_tcgen05_partition,@object
	.size		__nv_reservedSMEM_tcgen05_partition,(.L_0 - __nv_reservedSMEM_tcgen05_partition)
__nv_reservedSMEM_tcgen05_partition:
	.zero		32
.L_0:


//--------------------- .nv.global                --------------------------
	.section	.nv.global,"aw",@nobits
.nv.global:
	.type		_ZN40_INTERNAL_1f8ba9f5_4_k_cu_96bbf004_288254cute1_E,@object
	.size		_ZN40_INTERNAL_1f8ba9f5_4_k_cu_96bbf004_288254cute1_E,(_ZN40_INTERNAL_1f8ba9f5_4_k_cu_96bbf004_288254cuda3std3__45__cpo6cbeginE - _ZN40_INTERNAL_1f8ba9f5_4_k_cu_96bbf004_288254cute1_E)
_ZN40_INTERNAL_1f8ba9f5_4_k_cu_96bbf004_288254cute1_E:
	.zero		1
	.type		_ZN40_INTERNAL_1f8ba9f5_4_k_cu_96bbf004_288254cuda3std3__45__cpo6cbeginE,@object
	.size		_ZN40_INTERNAL_1f8ba9f5_4_k_cu_96bbf004_288254cuda3std3__45__cpo6cbeginE,(_ZN40_INTERNAL_1f8ba9f5_4_k_cu_96bbf004_288254cuda3std3__48in_placeE - _ZN40_INTERNAL_1f8ba9f5_4_k_cu_96bbf004_288254cuda3std3__45__cpo6cbeginE)
_ZN40_INTERNAL_1f8ba9f5_4_k_cu_96bbf004_288254cuda3std3__45__cpo6cbeginE:
	.zero		1
	.type		_ZN40_INTERNAL_1f8ba9f5_4_k_cu_96bbf004_288254cuda3std3__48in_placeE,@object
	.size		_ZN40_INTERNAL_1f8ba9f5_4_k_cu_96bbf004_288254cuda3std3__48in_placeE,(_ZN40_INTERNAL_1f8ba9f5_4_k_cu_96bbf004_288254cuda3std6ranges3__45__cpo9iter_moveE - _ZN40_INTERNAL_1f8ba9f5_4_k_cu_96bbf004_288254cuda3std3__48in_placeE)
_ZN40_INTERNAL_1f8ba9f5_4_k_cu_96bbf004_288254cuda3std3__48in_placeE:
	.zero		1
	.type		_ZN40_INTERNAL_1f8ba9f5_4_k_cu_96bbf004_288254cuda3std6ranges3__45__cpo9iter_moveE,@object
	.size		_ZN40_INTERNAL_1f8ba9f5_4_k_cu_96bbf004_288254cuda3std6ranges3__45__cpo9iter_moveE,(_ZN40_INTERNAL_1f8ba9f5_4_k_cu_96bbf004_288254cuda3std3__45__cpo5beginE - _ZN40_INTERNAL_1f8ba9f5_4_k_cu_96bbf004_288254cuda3std6ranges3__45__cpo9iter_moveE)
_ZN40_INTERNAL_1f8ba9f5_4_k_cu_96bbf004_288254cuda3std6ranges3__45__cpo9iter_moveE:
	.zero		1
	.type		_ZN40_INTERNAL_1f8ba9f5_4_k_cu_96bbf004_288254cuda3std3__45__cpo5beginE,@object
	.size		_ZN40_INTERNAL_1f8ba9f5_4_k_cu_96bbf004_288254cuda3std3__45__cpo5beginE,(_ZN40_INTERNAL_1f8ba9f5_4_k_cu_96bbf004_288254cuda3std3__442_GLOBAL__N__1f8ba9f5_4_k_cu_96bbf004_288256ignoreE - _ZN40_INTERNAL_1f8ba9f5_4_k_cu_96bbf004_288254cuda3std3__45__cpo5beginE)
_ZN40_INTERNAL_1f8ba9f5_4_k_cu_96bbf004_288254cuda3std3__45__cpo5beginE:
	.zero		1
	.type		_ZN40_INTERNAL_1f8ba9f5_4_k_cu_96bbf004_288254cuda3std3__442_GLOBAL__N__1f8ba9f5_4_k_cu_96bbf004_288256ignoreE,@object
	.size		_ZN40_INTERNAL_1f8ba9f5_4_k_cu_96bbf004_288254cuda3std3__442_GLOBAL__N__1f8ba9f5_4_k_cu_96bbf004_288256ignoreE,(_ZN40_INTERNAL_1f8ba9f5_4_k_cu_96bbf004_288254cute7productE - _ZN40_INTERNAL_1f8ba9f5_4_k_cu_96bbf004_288254cuda3std3__442_GLOBAL__N__1f8ba9f5_4_k_cu_96bbf004_288256ignoreE)
_ZN40_INTERNAL_1f8ba9f5_4_k_cu_96bbf004_288254cuda3std3__442_GLOBAL__N__1f8ba9f5_4_k_cu_96bbf004_288256ignoreE:
	.zero		1
	.type		_ZN40_INTERNAL_1f8ba9f5_4_k_cu_96bbf004_288254cute7productE,@object
	.size		_ZN40_INTERNAL_1f8ba9f5_4_k_cu_96bbf004_288254cute7productE,(_ZN40_INTERNAL_1f8ba9f5_4_k_cu_96bbf004_288254cuda3std3__45__cpo3endE - _ZN40_INTERNAL_1f8ba9f5_4_k_cu_96bbf004_288254cute7productE)
_ZN40_INTERNAL_1f8ba9f5_4_k_cu_96bbf004_288254cute7productE:
	.zero		1
	.type		_ZN40_INTERNAL_1f8ba9f5_4_k_cu_96bbf004_288254cuda3std3__45__cpo3endE,@object
	.size		_ZN40_INTERNAL_1f8ba9f5_4_k_cu_96bbf004_288254cuda3std3__45__cpo3endE,(_ZN40_INTERNAL_1f8ba9f5_4_k_cu_96bbf004_288254cuda3std3__419piecewise_constructE - _ZN40_INTERNAL_1f8ba9f5_4_k_cu_96bbf004_288254cuda3std3__45__cpo3endE)
_ZN40_INTERNAL_1f8ba9f5_4_k_cu_96bbf004_288254cuda3std3__45__cpo3endE:
	.zero		1
	.type		_ZN40_INTERNAL_1f8ba9f5_4_k_cu_96bbf004_288254cuda3std3__419piecewise_constructE,@object
	.size		_ZN40_INTERNAL_1f8ba9f5_4_k_cu_96bbf004_288254cuda3std3__419piecewise_constructE,(_ZN40_INTERNAL_1f8ba9f5_4_k_cu_96bbf004_288254cuda3std3__45__cpo4cendE - _ZN40_INTERNAL_1f8ba9f5_4_k_cu_96bbf004_288254cuda3std3__419piecewise_constructE)
_ZN40_INTERNAL_1f8ba9f5_4_k_cu_96bbf004_288254cuda3std3__419piecewise_constructE:
	.zero		1
	.type		_ZN40_INTERNAL_1f8ba9f5_4_k_cu_96bbf004_288254cuda3std3__45__cpo4cendE,@object
	.size		_ZN40_INTERNAL_1f8ba9f5_4_k_cu_96bbf004_288254cuda3std3__45__cpo4cendE,(_ZN40_INTERNAL_1f8ba9f5_4_k_cu_96bbf004_288254cuda3std6ranges3__45__cpo4swapE - _ZN40_INTERNAL_1f8ba9f5_4_k_cu_96bbf004_288254cuda3std3__45__cpo4cendE)
_ZN40_INTERNAL_1f8ba9f5_4_k_cu_96bbf004_288254cuda3std3__45__cpo4cendE:
	.zero		1
	.type		_ZN40_INTERNAL_1f8ba9f5_4_k_cu_96bbf004_288254cuda3std6ranges3__45__cpo4swapE,@object
	.size		_ZN40_INTERNAL_1f8ba9f5_4_k_cu_96bbf004_288254cuda3std6ranges3__45__cpo4swapE,(.L_10 - _ZN40_INTERNAL_1f8ba9f5_4_k_cu_96bbf004_288254cuda3std6ranges3__45__cpo4swapE)
_ZN40_INTERNAL_1f8ba9f5_4_k_cu_96bbf004_288254cuda3std6ranges3__45__cpo4swapE:
	.zero		1
.L_10:


//--------------------- .nv.constant0._ZN7cutlass13device_kernelINS_4gemm6kernel13GemmUniversalIN4cute5tupleIJiiiiEEENS1_10collective13CollectiveMmaINS1_35MainloopSm100TmaUmmaWarpSpecializedILi13ELi2ELi4ENS5_IJNS4_1CILi2EEENSA_ILi4EEENSA_ILi1EEEEEEEENS5_IJNSA_ILi128EEESG_SG_EEENS_12float_e4m3_tENS5_IJlSD_lEEESI_SJ_NS4_8TiledMMAINS4_8MMA_AtomIJNS4_10MMA_TraitsINS4_25SM100_MMA_F8F6F4_2x1SM_SSEJSI_SI_fSG_SG_NS4_17integral_constantINS4_4UMMA5MajorELSQ_0EEESR_NSO_INSP_7ScaleInELSS_0EEEST_EEEEEENS4_6LayoutINS5_IJSD_SD_SD_EEENS5_IJNSA_ILi0EEESY_SY_EEEEENS5_IJNS4_10UnderscoreES11_S11_EEEEENS4_28SM100_TMA_2SM_LOAD_MULTICASTENS4_14ComposedLayoutINS4_7SwizzleILi3ELi4ELi3EEENS4_18smem_ptr_flag_bitsILi8EEENSW_INS5_IJNSA_ILi8EEESG_EEENS5_IJSG_SD_EEEEEEEvNS4_8identityENS4_18SM100_TMA_2SM_LOADES1E_vS1F_EENS_8epilogue10collective18CollectiveEpilogueINS1I_23Sm100TmaWarpSpecializedILi2ELi2ELi32ELb0ELb0EEEJNS5_IJNSA_ILi64EEESG_SG_EEENS5_IJNSW_IS1N_SD_EENSW_INS5_IJNSA_ILi32EEESB_EEENS5_IJSD_S1N_EEEEEEEESI_SJ_SI_SJ_NS1I_6fusion15FusionCallbacksIS1M_NS1V_17LinearCombinationISI_fSI_fLNS_15FloatRoundStyleE2EEES1O_S1U_JEEENS4_5SM1004TMEM4LOAD26SM100_TMEM_LOAD_32dp32b32xENS4_13SM90_TMA_LOADENS15_INS16_ILi1ELi4ELi3EEES19_NSW_INS5_IJS1A_S1Q_EEENS5_IJS1Q_SD_EEEEEEENS4_39AutoVectorizingCopyWithAssumedAlignmentILi128EEENS4_14SM90_TMA_STOREES2A_S2C_S2C_EEEvvEEEEvNT_6ParamsE --------------------------
	.section	.nv.constant0._ZN7cutlass13device_kernelINS_4gemm6kernel13GemmUniversalIN4cute5tupleIJiiiiEEENS1_10collective13CollectiveMmaINS1_35MainloopSm100TmaUmmaWarpSpecializedILi13ELi2ELi4ENS5_IJNS4_1CILi2EEENSA_ILi4EEENSA_ILi1EEEEEEEENS5_IJNSA_ILi128EEESG_SG_EEENS_12float_e4m3_tENS5_IJlSD_lEEESI_SJ_NS4_8TiledMMAINS4_8MMA_AtomIJNS4_10MMA_TraitsINS4_25SM100_MMA_F8F6F4_2x1SM_SSEJSI_SI_fSG_SG_NS4_17integral_constantINS4_4UMMA5MajorELSQ_0EEESR_NSO_INSP_7ScaleInELSS_0EEEST_EEEEEENS4_6LayoutINS5_IJSD_SD_SD_EEENS5_IJNSA_ILi0EEESY_SY_EEEEENS5_IJNS4_10UnderscoreES11_S11_EEEEENS4_28SM100_TMA_2SM_LOAD_MULTICASTENS4_14ComposedLayoutINS4_7SwizzleILi3ELi4ELi3EEENS4_18smem_ptr_flag_bitsILi8EEENSW_INS5_IJNSA_ILi8EEESG_EEENS5_IJSG_SD_EEEEEEEvNS4_8identityENS4_18SM100_TMA_2SM_LOADES1E_vS1F_EENS_8epilogue10collective18CollectiveEpilogueINS1I_23Sm100TmaWarpSpecializedILi2ELi2ELi32ELb0ELb0EEEJNS5_IJNSA_ILi64EEESG_SG_EEENS5_IJNSW_IS1N_SD_EENSW_INS5_IJNSA_ILi32EEESB_EEENS5_IJSD_S1N_EEEEEEEESI_SJ_SI_SJ_NS1I_6fusion15FusionCallbacksIS1M_NS1V_17LinearCombinationISI_fSI_fLNS_15FloatRoundStyleE2EEES1O_S1U_JEEENS4_5SM1004TMEM4LOAD26SM100_TMEM_LOAD_32dp32b32xENS4_13SM90_TMA_LOADENS15_INS16_ILi1ELi4ELi3EEES19_NSW_INS5_IJS1A_S1Q_EEENS5_IJS1Q_SD_EEEEEEENS4_39AutoVectorizingCopyWithAssumedAlignmentILi128EEENS4_14SM90_TMA_STOREES2A_S2C_S2C_EEEvvEEEEvNT_6ParamsE,"a",@progbits
	.sectionflags	@""
	.align	4
.nv.constant0._ZN7cutlass13device_kernelINS_4gemm6kernel13GemmUniversalIN4cute5tupleIJiiiiEEENS1_10collective13CollectiveMmaINS1_35MainloopSm100TmaUmmaWarpSpecializedILi13ELi2ELi4ENS5_IJNS4_1CILi2EEENSA_ILi4EEENSA_ILi1EEEEEEEENS5_IJNSA_ILi128EEESG_SG_EEENS_12float_e4m3_tENS5_IJlSD_lEEESI_SJ_NS4_8TiledMMAINS4_8MMA_AtomIJNS4_10MMA_TraitsINS4_25SM100_MMA_F8F6F4_2x1SM_SSEJSI_SI_fSG_SG_NS4_17integral_constantINS4_4UMMA5MajorELSQ_0EEESR_NSO_INSP_7ScaleInELSS_0EEEST_EEEEEENS4_6LayoutINS5_IJSD_SD_SD_EEENS5_IJNSA_ILi0EEESY_SY_EEEEENS5_IJNS4_10UnderscoreES11_S11_EEEEENS4_28SM100_TMA_2SM_LOAD_MULTICASTENS4_14ComposedLayoutINS4_7SwizzleILi3ELi4ELi3EEENS4_18smem_ptr_flag_bitsILi8EEENSW_INS5_IJNSA_ILi8EEESG_EEENS5_IJSG_SD_EEEEEEEvNS4_8identityENS4_18SM100_TMA_2SM_LOADES1E_vS1F_EENS_8epilogue10collective18CollectiveEpilogueINS1I_23Sm100TmaWarpSpecializedILi2ELi2ELi32ELb0ELb0EEEJNS5_IJNSA_ILi64EEESG_SG_EEENS5_IJNSW_IS1N_SD_EENSW_INS5_IJNSA_ILi32EEESB_EEENS5_IJSD_S1N_EEEEEEEESI_SJ_SI_SJ_NS1I_6fusion15FusionCallbacksIS1M_NS1V_17LinearCombinationISI_fSI_fLNS_15FloatRoundStyleE2EEES1O_S1U_JEEENS4_5SM1004TMEM4LOAD26SM100_TMEM_LOAD_32dp32b32xENS4_13SM90_TMA_LOADENS15_INS16_ILi1ELi4ELi3EEES19_NSW_INS5_IJS1A_S1Q_EEENS5_IJS1Q_SD_EEEEEEENS4_39AutoVectorizingCopyWithAssumedAlignmentILi128EEENS4_14SM90_TMA_STOREES2A_S2C_S2C_EEEvvEEEEvNT_6ParamsE:
	.zero		2944


//--------------------- SYMBOLS --------------------------

	.type		.nv.reservedSmem.offset0,@object
	.size		.nv.reservedSmem.offset0,0x4
	.type		.nv.reservedSmem.cap,@object
	.size		.nv.reservedSmem.cap,0x4
	.type		__assertfail,@function
